//
// Generated by NVIDIA NVVM Compiler
//
// Compiler Build ID: CL-36424714
// Cuda compilation tools, release 13.0, V13.0.88
// Based on NVVM 20.0.0
//

.version 9.0
.target sm_100
.address_size 64

	// .globl	_Z17gpuApplyTransformPKhPhiiddd
.func  (.param .align 16 .b8 func_retval0[16]) __internal_trig_reduction_slowpathd
(
	.param .b64 __internal_trig_reduction_slowpathd_param_0
)
;
.global .align 8 .b8 __cudart_i2opi_d[144] = {8, 93, 141, 31, 177, 95, 251, 107, 234, 146, 82, 138, 247, 57, 7, 61, 123, 241, 229, 235, 199, 186, 39, 117, 45, 234, 95, 158, 102, 63, 70, 79, 183, 9, 203, 39, 207, 126, 54, 109, 31, 109, 10, 90, 139, 17, 47, 239, 15, 152, 5, 222, 255, 151, 248, 31, 59, 40, 249, 189, 139, 95, 132, 156, 244, 57, 83, 131, 57, 214, 145, 57, 65, 126, 95, 180, 38, 112, 156, 233, 132, 68, 187, 46, 245, 53, 130, 232, 62, 167, 41, 177, 28, 235, 29, 254, 28, 146, 209, 9, 234, 46, 73, 6, 224, 210, 77, 66, 58, 110, 36, 183, 97, 197, 187, 222, 171, 99, 81, 254, 65, 144, 67, 60, 153, 149, 98, 219, 192, 221, 52, 245, 209, 87, 39, 252, 41, 21, 68, 78, 110, 131, 249, 162};
.global .align 16 .b8 __cudart_sin_cos_coeffs[128] = {70, 210, 176, 44, 241, 229, 90, 190, 146, 227, 172, 105, 227, 29, 199, 62, 161, 98, 219, 25, 160, 1, 42, 191, 24, 8, 17, 17, 17, 17, 129, 63, 84, 85, 85, 85, 85, 85, 197, 191, 0, 0, 0, 0, 0, 0, 0, 0, 0, 0, 0, 0, 0, 0, 0, 0, 100, 129, 253, 32, 131, 255, 168, 189, 40, 133, 239, 193, 167, 238, 33, 62, 217, 230, 6, 142, 79, 126, 146, 190, 233, 188, 221, 25, 160, 1, 250, 62, 71, 93, 193, 22, 108, 193, 86, 191, 81, 85, 85, 85, 85, 85, 165, 63, 0, 0, 0, 0, 0, 0, 224, 191, 0, 0, 0, 0, 0, 0, 240, 63};

.visible .entry _Z17gpuApplyTransformPKhPhiiddd(
	.param .u64 .ptr .align 1 _Z17gpuApplyTransformPKhPhiiddd_param_0,
	.param .u64 .ptr .align 1 _Z17gpuApplyTransformPKhPhiiddd_param_1,
	.param .u32 _Z17gpuApplyTransformPKhPhiiddd_param_2,
	.param .u32 _Z17gpuApplyTransformPKhPhiiddd_param_3,
	.param .f64 _Z17gpuApplyTransformPKhPhiiddd_param_4,
	.param .f64 _Z17gpuApplyTransformPKhPhiiddd_param_5,
	.param .f64 _Z17gpuApplyTransformPKhPhiiddd_param_6
)
{
	.reg .pred 	%p<21>;
	.reg .b16 	%rs<3>;
	.reg .b32 	%r<47>;
	.reg .b64 	%rd<20>;
	.reg .b64 	%fd<89>;

	ld.param.u64 	%rd3, [_Z17gpuApplyTransformPKhPhiiddd_param_1];
	ld.param.u32 	%r13, [_Z17gpuApplyTransformPKhPhiiddd_param_2];
	ld.param.u32 	%r15, [_Z17gpuApplyTransformPKhPhiiddd_param_3];
	ld.param.f64 	%fd14, [_Z17gpuApplyTransformPKhPhiiddd_param_5];
	ld.param.f64 	%fd15, [_Z17gpuApplyTransformPKhPhiiddd_param_6];
	cvta.to.global.u64 	%rd1, %rd3;
	mov.u32 	%r16, %ctaid.x;
	mov.u32 	%r17, %ntid.x;
	mov.u32 	%r18, %tid.x;
	mad.lo.s32 	%r1, %r16, %r17, %r18;
	mov.u32 	%r19, %ctaid.y;
	mov.u32 	%r20, %ntid.y;
	mov.u32 	%r21, %tid.y;
	mad.lo.s32 	%r22, %r19, %r20, %r21;
	setp.ge.s32 	%p1, %r1, %r13;
	setp.ge.s32 	%p2, %r22, %r15;
	or.pred  	%p3, %p1, %p2;
	@%p3 bra 	$L__BB0_13;
	mul.f64 	%fd16, %fd15, 0dC00921FB54442D18;
	div.rn.f64 	%fd1, %fd16, 0d4066800000000000;
	abs.f64 	%fd2, %fd1;
	setp.neu.f64 	%p4, %fd2, 0d7FF0000000000000;
	@%p4 bra 	$L__BB0_3;
	mov.f64 	%fd22, 0d0000000000000000;
	mul.rn.f64 	%fd87, %fd1, %fd22;
	mov.b32 	%r45, 1;
	bra.uni 	$L__BB0_6;
$L__BB0_3:
	mul.f64 	%fd17, %fd1, 0d3FE45F306DC9C883;
	cvt.rni.s32.f64 	%r44, %fd17;
	cvt.rn.f64.s32 	%fd18, %r44;
	fma.rn.f64 	%fd19, %fd18, 0dBFF921FB54442D18, %fd1;
	fma.rn.f64 	%fd20, %fd18, 0dBC91A62633145C00, %fd19;
	fma.rn.f64 	%fd87, %fd18, 0dB97B839A252049C0, %fd20;
	setp.ltu.f64 	%p5, %fd2, 0d41E0000000000000;
	@%p5 bra 	$L__BB0_5;
	{ // callseq 0, 0
	.param .b64 param0;
	st.param.f64 	[param0], %fd1;
	.param .align 16 .b8 retval0[16];
	call.uni (retval0), 
	__internal_trig_reduction_slowpathd, 
	(
	param0
	);
	ld.param.f64 	%fd87, [retval0];
	ld.param.b32 	%r44, [retval0+8];
	} // callseq 0
$L__BB0_5:
	add.s32 	%r45, %r44, 1;
$L__BB0_6:
	setp.neu.f64 	%p6, %fd2, 0d7FF0000000000000;
	shl.b32 	%r25, %r45, 6;
	cvt.u64.u32 	%rd4, %r25;
	and.b64  	%rd5, %rd4, 64;
	mov.u64 	%rd6, __cudart_sin_cos_coeffs;
	add.s64 	%rd7, %rd6, %rd5;
	mul.rn.f64 	%fd23, %fd87, %fd87;
	and.b32  	%r26, %r45, 1;
	setp.eq.b32 	%p7, %r26, 1;
	selp.f64 	%fd24, 0dBDA8FF8320FD8164, 0d3DE5DB65F9785EBA, %p7;
	ld.global.nc.v2.f64 	{%fd25, %fd26}, [%rd7];
	fma.rn.f64 	%fd27, %fd24, %fd23, %fd25;
	fma.rn.f64 	%fd28, %fd27, %fd23, %fd26;
	ld.global.nc.v2.f64 	{%fd29, %fd30}, [%rd7+16];
	fma.rn.f64 	%fd31, %fd28, %fd23, %fd29;
	fma.rn.f64 	%fd32, %fd31, %fd23, %fd30;
	ld.global.nc.v2.f64 	{%fd33, %fd34}, [%rd7+32];
	fma.rn.f64 	%fd35, %fd32, %fd23, %fd33;
	fma.rn.f64 	%fd36, %fd35, %fd23, %fd34;
	fma.rn.f64 	%fd37, %fd36, %fd87, %fd87;
	fma.rn.f64 	%fd38, %fd36, %fd23, 0d3FF0000000000000;
	selp.f64 	%fd39, %fd38, %fd37, %p7;
	and.b32  	%r27, %r45, 2;
	setp.eq.s32 	%p8, %r27, 0;
	mov.f64 	%fd40, 0d0000000000000000;
	sub.f64 	%fd41, %fd40, %fd39;
	selp.f64 	%fd8, %fd39, %fd41, %p8;
	@%p6 bra 	$L__BB0_8;
	mov.f64 	%fd47, 0d0000000000000000;
	mul.rn.f64 	%fd88, %fd1, %fd47;
	mov.b32 	%r46, 0;
	bra.uni 	$L__BB0_10;
$L__BB0_8:
	mul.f64 	%fd42, %fd1, 0d3FE45F306DC9C883;
	cvt.rni.s32.f64 	%r46, %fd42;
	cvt.rn.f64.s32 	%fd43, %r46;
	fma.rn.f64 	%fd44, %fd43, 0dBFF921FB54442D18, %fd1;
	fma.rn.f64 	%fd45, %fd43, 0dBC91A62633145C00, %fd44;
	fma.rn.f64 	%fd88, %fd43, 0dB97B839A252049C0, %fd45;
	setp.ltu.f64 	%p9, %fd2, 0d41E0000000000000;
	@%p9 bra 	$L__BB0_10;
	{ // callseq 1, 0
	.param .b64 param0;
	st.param.f64 	[param0], %fd1;
	.param .align 16 .b8 retval0[16];
	call.uni (retval0), 
	__internal_trig_reduction_slowpathd, 
	(
	param0
	);
	ld.param.f64 	%fd88, [retval0];
	ld.param.b32 	%r46, [retval0+8];
	} // callseq 1
$L__BB0_10:
	ld.param.f64 	%fd85, [_Z17gpuApplyTransformPKhPhiiddd_param_4];
	shr.u32 	%r30, %r13, 31;
	add.s32 	%r31, %r13, %r30;
	shr.s32 	%r32, %r31, 1;
	cvt.rn.f64.s32 	%fd48, %r32;
	sub.f64 	%fd49, %fd48, %fd85;
	cvt.rzi.s32.f64 	%r33, %fd49;
	shr.u32 	%r34, %r15, 1;
	cvt.rn.f64.u32 	%fd50, %r34;
	sub.f64 	%fd51, %fd50, %fd14;
	cvt.rzi.s32.f64 	%r35, %fd51;
	sub.s32 	%r36, %r1, %r33;
	cvt.rn.f64.s32 	%fd52, %r36;
	sub.s32 	%r37, %r22, %r35;
	cvt.rn.f64.s32 	%fd53, %r37;
	shl.b32 	%r38, %r46, 6;
	cvt.u64.u32 	%rd8, %r38;
	and.b64  	%rd9, %rd8, 64;
	mov.u64 	%rd10, __cudart_sin_cos_coeffs;
	add.s64 	%rd11, %rd10, %rd9;
	mul.rn.f64 	%fd54, %fd88, %fd88;
	and.b32  	%r39, %r46, 1;
	setp.eq.b32 	%p10, %r39, 1;
	selp.f64 	%fd55, 0dBDA8FF8320FD8164, 0d3DE5DB65F9785EBA, %p10;
	ld.global.nc.v2.f64 	{%fd56, %fd57}, [%rd11];
	fma.rn.f64 	%fd58, %fd55, %fd54, %fd56;
	fma.rn.f64 	%fd59, %fd58, %fd54, %fd57;
	ld.global.nc.v2.f64 	{%fd60, %fd61}, [%rd11+16];
	fma.rn.f64 	%fd62, %fd59, %fd54, %fd60;
	fma.rn.f64 	%fd63, %fd62, %fd54, %fd61;
	ld.global.nc.v2.f64 	{%fd64, %fd65}, [%rd11+32];
	fma.rn.f64 	%fd66, %fd63, %fd54, %fd64;
	fma.rn.f64 	%fd67, %fd66, %fd54, %fd65;
	fma.rn.f64 	%fd68, %fd67, %fd88, %fd88;
	fma.rn.f64 	%fd69, %fd67, %fd54, 0d3FF0000000000000;
	selp.f64 	%fd70, %fd69, %fd68, %p10;
	and.b32  	%r40, %r46, 2;
	setp.eq.s32 	%p11, %r40, 0;
	mov.f64 	%fd71, 0d0000000000000000;
	sub.f64 	%fd72, %fd71, %fd70;
	selp.f64 	%fd73, %fd70, %fd72, %p11;
	mul.f64 	%fd74, %fd73, %fd53;
	mul.f64 	%fd75, %fd8, %fd52;
	sub.f64 	%fd76, %fd75, %fd74;
	sub.f64 	%fd77, %fd76, %fd85;
	cvt.rn.f64.s32 	%fd78, %r33;
	add.f64 	%fd79, %fd77, %fd78;
	cvt.rzi.s32.f64 	%r11, %fd79;
	mul.f64 	%fd80, %fd73, %fd52;
	fma.rn.f64 	%fd81, %fd8, %fd53, %fd80;
	sub.f64 	%fd82, %fd81, %fd14;
	cvt.rn.f64.s32 	%fd83, %r35;
	add.f64 	%fd84, %fd82, %fd83;
	cvt.rzi.s32.f64 	%r12, %fd84;
	setp.gt.s32 	%p12, %r11, -1;
	setp.lt.s32 	%p13, %r11, %r13;
	and.pred  	%p14, %p12, %p13;
	setp.gt.s32 	%p15, %r12, -1;
	setp.lt.s32 	%p16, %r12, %r15;
	and.pred  	%p17, %p15, %p16;
	and.pred  	%p19, %p14, %p17;
	not.pred 	%p20, %p19;
	@%p20 bra 	$L__BB0_12;
	ld.param.u64 	%rd19, [_Z17gpuApplyTransformPKhPhiiddd_param_0];
	mad.lo.s32 	%r42, %r12, %r13, %r11;
	cvt.s64.s32 	%rd14, %r42;
	cvta.to.global.u64 	%rd15, %rd19;
	add.s64 	%rd16, %rd15, %rd14;
	ld.global.u8 	%rs2, [%rd16];
	mad.lo.s32 	%r43, %r13, %r22, %r1;
	cvt.s64.s32 	%rd17, %r43;
	add.s64 	%rd18, %rd1, %rd17;
	st.global.u8 	[%rd18], %rs2;
	bra.uni 	$L__BB0_13;
$L__BB0_12:
	mad.lo.s32 	%r41, %r13, %r22, %r1;
	cvt.s64.s32 	%rd12, %r41;
	add.s64 	%rd13, %rd1, %rd12;
	mov.b16 	%rs1, 0;
	st.global.u8 	[%rd13], %rs1;
$L__BB0_13:
	ret;

}
.func  (.param .align 16 .b8 func_retval0[16]) __internal_trig_reduction_slowpathd(
	.param .b64 __internal_trig_reduction_slowpathd_param_0
)
{
	.local .align 8 .b8 	__local_depot1[40];
	.reg .b64 	%SP;
	.reg .b64 	%SPL;
	.reg .pred 	%p<10>;
	.reg .b32 	%r<47>;
	.reg .b64 	%rd<74>;
	.reg .b64 	%fd<5>;

	mov.u64 	%SPL, __local_depot1;
	ld.param.f64 	%fd4, [__internal_trig_reduction_slowpathd_param_0];
	add.u64 	%rd1, %SPL, 0;
	{
	.reg .b32 %temp; 
	mov.b64 	{%temp, %r1}, %fd4;
	}
	shr.u32 	%r2, %r1, 20;
	and.b32  	%r3, %r2, 2047;
	setp.eq.s32 	%p1, %r3, 2047;
	mov.b32 	%r46, 0;
	@%p1 bra 	$L__BB1_9;
	add.s32 	%r20, %r3, -1024;
	mov.b64 	%rd20, %fd4;
	shl.b64 	%rd2, %rd20, 11;
	shr.u32 	%r4, %r20, 6;
	sub.s32 	%r45, 15, %r4;
	sub.s32 	%r21, 19, %r4;
	setp.lt.u32 	%p2, %r20, 128;
	selp.b32 	%r6, 18, %r21, %p2;
	setp.ge.s32 	%p3, %r45, %r6;
	mov.b64 	%rd70, 0;
	@%p3 bra 	$L__BB1_4;
	add.s32 	%r23, %r6, %r4;
	neg.s32 	%r43, %r23;
	or.b64  	%rd3, %rd2, -9223372036854775808;
	mov.b64 	%rd70, 0;
	mov.b32 	%r42, 0;
	mov.u64 	%rd25, __cudart_i2opi_d;
	mov.u32 	%r44, %r45;
$L__BB1_3:
	.pragma "nounroll";
	mul.wide.s32 	%rd22, %r42, 8;
	add.s64 	%rd23, %rd1, %rd22;
	mul.wide.s32 	%rd24, %r44, 8;
	add.s64 	%rd26, %rd25, %rd24;
	ld.global.nc.u64 	%rd27, [%rd26];
	{
	.reg .u32 %r0, %r1, %r2, %r3, %alo, %ahi, %blo, %bhi, %clo, %chi;
	mov.b64 	{%alo,%ahi}, %rd27;
	mov.b64 	{%blo,%bhi}, %rd3;
	mov.b64 	{%clo,%chi}, %rd70;
	mad.lo.cc.u32 	%r0, %alo, %blo, %clo;
	madc.hi.cc.u32 	%r1, %alo, %blo, %chi;
	madc.hi.u32 	%r2, %alo, %bhi, 0;
	mad.lo.cc.u32 	%r1, %alo, %bhi, %r1;
	madc.hi.cc.u32 	%r2, %ahi, %blo, %r2;
	madc.hi.u32 	%r3, %ahi, %bhi, 0;
	mad.lo.cc.u32 	%r1, %ahi, %blo, %r1;
	madc.lo.cc.u32 	%r2, %ahi, %bhi, %r2;
	addc.u32 	%r3, %r3, 0;
	mov.b64 	%rd28, {%r0,%r1};
	mov.b64 	%rd70, {%r2,%r3};
	}
	st.local.u64 	[%rd23], %rd28;
	add.s32 	%r44, %r44, 1;
	add.s32 	%r43, %r43, 1;
	add.s32 	%r42, %r42, 1;
	setp.ne.s32 	%p4, %r43, -15;
	mov.u32 	%r45, %r6;
	@%p4 bra 	$L__BB1_3;
$L__BB1_4:
	cvt.s64.s32 	%rd29, %r45;
	cvt.u64.u32 	%rd30, %r4;
	add.s64 	%rd31, %rd30, %rd29;
	shl.b64 	%rd32, %rd31, 3;
	add.s64 	%rd33, %rd1, %rd32;
	st.local.u64 	[%rd33+-120], %rd70;
	and.b32  	%r15, %r2, 63;
	ld.local.u64 	%rd72, [%rd1+16];
	ld.local.u64 	%rd71, [%rd1+24];
	setp.eq.s32 	%p5, %r15, 0;
	@%p5 bra 	$L__BB1_6;
	shl.b64 	%rd34, %rd71, %r15;
	shr.u64 	%rd35, %rd72, 1;
	xor.b32  	%r24, %r15, 63;
	shr.u64 	%rd36, %rd35, %r24;
	or.b64  	%rd71, %rd34, %rd36;
	ld.local.u64 	%rd37, [%rd1+8];
	shl.b64 	%rd38, %rd72, %r15;
	shr.u64 	%rd39, %rd37, 1;
	shr.u64 	%rd40, %rd39, %r24;
	or.b64  	%rd72, %rd38, %rd40;
$L__BB1_6:
	and.b32  	%r25, %r1, -2147483648;
	shr.u64 	%rd41, %rd71, 62;
	cvt.u32.u64 	%r26, %rd41;
	mov.b64 	{%r27, %r28}, %rd71;
	mov.b64 	{%r29, %r30}, %rd72;
	shf.l.wrap.b32 	%r31, %r30, %r27, 2;
	shf.l.wrap.b32 	%r32, %r27, %r28, 2;
	mov.b64 	%rd42, {%r31, %r32};
	shl.b64 	%rd43, %rd72, 2;
	shr.u64 	%rd44, %rd42, 63;
	cvt.u32.u64 	%r33, %rd44;
	add.s32 	%r34, %r33, %r26;
	setp.eq.s32 	%p6, %r25, 0;
	neg.s32 	%r35, %r34;
	selp.b32 	%r46, %r34, %r35, %p6;
	setp.gt.s64 	%p7, %rd42, -1;
	mov.b64 	%rd45, 0;
	{
	.reg .u32 %r0, %r1, %r2, %r3, %a0, %a1, %a2, %a3, %b0, %b1, %b2, %b3;
	mov.b64 	{%a0,%a1}, %rd45;
	mov.b64 	{%a2,%a3}, %rd45;
	mov.b64 	{%b0,%b1}, %rd43;
	mov.b64 	{%b2,%b3}, %rd42;
	sub.cc.u32 	%r0, %a0, %b0;
	subc.cc.u32 	%r1, %a1, %b1;
	subc.cc.u32 	%r2, %a2, %b2;
	subc.u32 	%r3, %a3, %b3;
	mov.b64 	%rd46, {%r0,%r1};
	mov.b64 	%rd47, {%r2,%r3};
	}
	xor.b32  	%r36, %r25, -2147483648;
	selp.b64 	%rd73, %rd42, %rd47, %p7;
	selp.b64 	%rd14, %rd43, %rd46, %p7;
	selp.b32 	%r17, %r25, %r36, %p7;
	clz.b64 	%r37, %rd73;
	cvt.u64.u32 	%rd15, %r37;
	setp.eq.s32 	%p8, %r37, 0;
	@%p8 bra 	$L__BB1_8;
	cvt.u32.u64 	%r38, %rd15;
	and.b32  	%r39, %r38, 63;
	shl.b64 	%rd48, %rd73, %r39;
	shr.u64 	%rd49, %rd14, 1;
	not.b32 	%r40, %r38;
	and.b32  	%r41, %r40, 63;
	shr.u64 	%rd50, %rd49, %r41;
	or.b64  	%rd73, %rd48, %rd50;
$L__BB1_8:
	mov.b64 	%rd51, -3958705157555305931;
	{
	.reg .u32 %r0, %r1, %r2, %r3, %alo, %ahi, %blo, %bhi;
	mov.b64 	{%alo,%ahi}, %rd73;
	mov.b64 	{%blo,%bhi}, %rd51;
	mul.lo.u32 	%r0, %alo, %blo;
	mul.hi.u32 	%r1, %alo, %blo;
	mad.lo.cc.u32 	%r1, %alo, %bhi, %r1;
	madc.hi.u32 	%r2, %alo, %bhi, 0;
	mad.lo.cc.u32 	%r1, %ahi, %blo, %r1;
	madc.hi.cc.u32 	%r2, %ahi, %blo, %r2;
	madc.hi.u32 	%r3, %ahi, %bhi, 0;
	mad.lo.cc.u32 	%r2, %ahi, %bhi, %r2;
	addc.u32 	%r3, %r3, 0;
	mov.b64 	%rd52, {%r0,%r1};
	mov.b64 	%rd53, {%r2,%r3};
	}
	setp.gt.s64 	%p9, %rd53, 0;
	{
	.reg .u32 %r0, %r1, %r2, %r3, %a0, %a1, %a2, %a3, %b0, %b1, %b2, %b3;
	mov.b64 	{%a0,%a1}, %rd52;
	mov.b64 	{%a2,%a3}, %rd53;
	mov.b64 	{%b0,%b1}, %rd52;
	mov.b64 	{%b2,%b3}, %rd53;
	add.cc.u32 	%r0, %a0, %b0;
	addc.cc.u32 	%r1, %a1, %b1;
	addc.cc.u32 	%r2, %a2, %b2;
	addc.u32 	%r3, %a3, %b3;
	mov.b64 	%rd54, {%r0,%r1};
	mov.b64 	%rd55, {%r2,%r3};
	}
	selp.b64 	%rd56, %rd55, %rd53, %p9;
	selp.s64 	%rd57, -1, 0, %p9;
	sub.s64 	%rd58, %rd57, %rd15;
	cvt.u64.u32 	%rd59, %r17;
	shl.b64 	%rd60, %rd59, 32;
	add.s64 	%rd61, %rd56, 1;
	shr.u64 	%rd62, %rd61, 10;
	add.s64 	%rd63, %rd62, 1;
	shr.u64 	%rd64, %rd63, 1;
	shl.b64 	%rd65, %rd58, 52;
	add.s64 	%rd66, %rd65, %rd64;
	add.s64 	%rd67, %rd66, 4602678819172646912;
	or.b64  	%rd68, %rd67, %rd60;
	mov.b64 	%fd4, %rd68;
$L__BB1_9:
	st.param.f64 	[func_retval0], %fd4;
	st.param.b32 	[func_retval0+8], %r46;
	ret;

}


// ===== COMPILED SASS (sm_100) =====

	.target	sm_100

	.elftype	@"ET_EXEC"


//--------------------- .note.nv.tkinfo           --------------------------
	.section	.note.nv.tkinfo,"",@"SHT_NOTE"
	.sectionflags	@"SHF_NOTE_NV_TKINFO"
	.tkinfo
        /*0018*/ 	.word	0x00000002
        /*0030*/ 	.string	""
        /*0030*/ 	.string	"ptxas"
        /*0030*/ 	.string	"Cuda compilation tools, release 13.0, V13.0.88"
        /*0030*/ 	.string	"Build cuda_13.0.r13.0/compiler.36424714_0"
        /*0030*/ 	.string	"-arch sm_100 -m 64 "



//--------------------- .note.nv.cuinfo           --------------------------
	.section	.note.nv.cuinfo,"",@"SHT_NOTE"
	.sectionflags	@"SHF_NOTE_NV_CUINFO"
        /*0018*/ 	.short	0x0002
        /*001a*/ 	.short	0x0064
        /*001c*/ 	.short	0x0082
	.zero		2


//--------------------- .nv.info                  --------------------------
	.section	.nv.info,"",@"SHT_CUDA_INFO"
	.align	4


	//----- nvinfo : EIATTR_REGCOUNT
	.align		4
        /*0000*/ 	.byte	0x04, 0x2f
        /*0002*/ 	.short	(.L_3 - .L_2)
	.align		4
.L_2:
        /*0004*/ 	.word	index@(_Z17gpuApplyTransformPKhPhiiddd)
        /*0008*/ 	.word	0x0000001c


	//----- nvinfo : EIATTR_FRAME_SIZE
	.align		4
.L_3:
        /*000c*/ 	.byte	0x04, 0x11
        /*000e*/ 	.short	(.L_5 - .L_4)
	.align		4
.L_4:
        /*0010*/ 	.word	index@($_Z17gpuApplyTransformPKhPhiiddd$__internal_trig_reduction_slowpathd)
        /*0014*/ 	.word	0x00000028


	//----- nvinfo : EIATTR_FRAME_SIZE
	.align		4
.L_5:
        /*0018*/ 	.byte	0x04, 0x11
        /*001a*/ 	.short	(.L_7 - .L_6)
	.align		4
.L_6:
        /*001c*/ 	.word	index@($__internal_0_$__cuda_sm20_div_rn_f64_full)
        /*0020*/ 	.word	0x00000028


	//----- nvinfo : EIATTR_FRAME_SIZE
	.align		4
.L_7:
        /*0024*/ 	.byte	0x04, 0x11
        /*0026*/ 	.short	(.L_9 - .L_8)
	.align		4
.L_8:
        /*0028*/ 	.word	index@(_Z17gpuApplyTransformPKhPhiiddd)
        /*002c*/ 	.word	0x00000028


	//----- nvinfo : EIATTR_MIN_STACK_SIZE
	.align		4
.L_9:
        /*0030*/ 	.byte	0x04, 0x12
        /*0032*/ 	.short	(.L_11 - .L_10)
	.align		4
.L_10:
        /*0034*/ 	.word	index@(_Z17gpuApplyTransformPKhPhiiddd)
        /*0038*/ 	.word	0x00000028
.L_11:


//--------------------- .nv.compat                --------------------------
	.section	.nv.compat,"",@"SHT_CUDA_COMPAT_INFO"
	.align	4
        /*0000*/ 	.byte	0x02, 0x09, 0x00, 0x00, 0x02, 0x02, 0x01, 0x00, 0x02, 0x05, 0x05, 0x00, 0x03, 0x07, 0x01, 0x01
        /*0010*/ 	.byte	0x02, 0x03, 0x00, 0x00, 0x02, 0x06, 0x01, 0x00, 0x04, 0x0b, 0x08, 0x00, 0x01, 0x00, 0x00, 0x00
        /*0020*/ 	.byte	0x00, 0x00, 0x00, 0x00


//--------------------- .nv.info._Z17gpuApplyTransformPKhPhiiddd --------------------------
	.section	.nv.info._Z17gpuApplyTransformPKhPhiiddd,"",@"SHT_CUDA_INFO"
	.sectionflags	@""
	.align	4


	//----- nvinfo : EIATTR_CUDA_API_VERSION
	.align		4
        /*0000*/ 	.byte	0x04, 0x37
        /*0002*/ 	.short	(.L_13 - .L_12)
.L_12:
        /*0004*/ 	.word	0x00000082


	//----- nvinfo : EIATTR_KPARAM_INFO
	.align		4
.L_13:
        /*0008*/ 	.byte	0x04, 0x17
        /*000a*/ 	.short	(.L_15 - .L_14)
.L_14:
        /*000c*/ 	.word	0x00000000
        /*0010*/ 	.short	0x0006
        /*0012*/ 	.short	0x0028
        /*0014*/ 	.byte	0x00, 0xf0, 0x21, 0x00


	//----- nvinfo : EIATTR_KPARAM_INFO
	.align		4
.L_15:
        /*0018*/ 	.byte	0x04, 0x17
        /*001a*/ 	.short	(.L_17 - .L_16)
.L_16:
        /*001c*/ 	.word	0x00000000
        /*0020*/ 	.short	0x0005
        /*0022*/ 	.short	0x0020
        /*0024*/ 	.byte	0x00, 0xf0, 0x21, 0x00


	//----- nvinfo : EIATTR_KPARAM_INFO
	.align		4
.L_17:
        /*0028*/ 	.byte	0x04, 0x17
        /*002a*/ 	.short	(.L_19 - .L_18)
.L_18:
        /*002c*/ 	.word	0x00000000
        /*0030*/ 	.short	0x0004
        /*0032*/ 	.short	0x0018
        /*0034*/ 	.byte	0x00, 0xf0, 0x21, 0x00


	//----- nvinfo : EIATTR_KPARAM_INFO
	.align		4
.L_19:
        /*0038*/ 	.byte	0x04, 0x17
        /*003a*/ 	.short	(.L_21 - .L_20)
.L_20:
        /*003c*/ 	.word	0x00000000
        /*0040*/ 	.short	0x0003
        /*0042*/ 	.short	0x0014
        /*0044*/ 	.byte	0x00, 0xf0, 0x11, 0x00


	//----- nvinfo : EIATTR_KPARAM_INFO
	.align		4
.L_21:
        /*0048*/ 	.byte	0x04, 0x17
        /*004a*/ 	.short	(.L_23 - .L_22)
.L_22:
        /*004c*/ 	.word	0x00000000
        /*0050*/ 	.short	0x0002
        /*0052*/ 	.short	0x0010
        /*0054*/ 	.byte	0x00, 0xf0, 0x11, 0x00


	//----- nvinfo : EIATTR_KPARAM_INFO
	.align		4
.L_23:
        /*0058*/ 	.byte	0x04, 0x17
        /*005a*/ 	.short	(.L_25 - .L_24)
.L_24:
        /*005c*/ 	.word	0x00000000
        /*0060*/ 	.short	0x0001
        /*0062*/ 	.short	0x0008
        /*0064*/ 	.byte	0x00, 0xf5, 0x21, 0x00


	//----- nvinfo : EIATTR_KPARAM_INFO
	.align		4
.L_25:
        /*0068*/ 	.byte	0x04, 0x17
        /*006a*/ 	.short	(.L_27 - .L_26)
.L_26:
        /*006c*/ 	.word	0x00000000
        /*0070*/ 	.short	0x0000
        /*0072*/ 	.short	0x0000
        /*0074*/ 	.byte	0x00, 0xf5, 0x21, 0x00


	//----- nvinfo : EIATTR_SPARSE_MMA_MASK
	.align		4
.L_27:
        /*0078*/ 	.byte	0x03, 0x50
        /*007a*/ 	.short	0x0000


	//----- nvinfo : EIATTR_MAXREG_COUNT
	.align		4
        /*007c*/ 	.byte	0x03, 0x1b
        /*007e*/ 	.short	0x00ff


	//----- nvinfo : EIATTR_MERCURY_ISA_VERSION
	.align		4
        /*0080*/ 	.byte	0x03, 0x5f
        /*0082*/ 	.short	0x0101


	//----- nvinfo : EIATTR_VRC_CTA_INIT_COUNT
	.align		4
        /*0084*/ 	.byte	0x02, 0x4a
	.zero		1
	.zero		1


	//----- nvinfo : EIATTR_EXIT_INSTR_OFFSETS
	.align		4
        /*0088*/ 	.byte	0x04, 0x1c
        /*008a*/ 	.short	(.L_29 - .L_28)


	//   ....[0]....
.L_28:
        /*008c*/ 	.word	0x000000d0


	//   ....[1]....
        /*0090*/ 	.word	0x00000bf0


	//   ....[2]....
        /*0094*/ 	.word	0x00000c50


	//----- nvinfo : EIATTR_CRS_STACK_SIZE
	.align		4
.L_29:
        /*0098*/ 	.byte	0x04, 0x1e
        /*009a*/ 	.short	(.L_31 - .L_30)
.L_30:
        /*009c*/ 	.word	0x00000000


	//----- nvinfo : EIATTR_CBANK_PARAM_SIZE
	.align		4
.L_31:
        /*00a0*/ 	.byte	0x03, 0x19
        /*00a2*/ 	.short	0x0030


	//----- nvinfo : EIATTR_PARAM_CBANK
	.align		4
        /*00a4*/ 	.byte	0x04, 0x0a
        /*00a6*/ 	.short	(.L_33 - .L_32)
	.align		4
.L_32:
        /*00a8*/ 	.word	index@(.nv.constant0._Z17gpuApplyTransformPKhPhiiddd)
        /*00ac*/ 	.short	0x0380
        /*00ae*/ 	.short	0x0030


	//----- nvinfo : EIATTR_SW_WAR
	.align		4
.L_33:
        /*00b0*/ 	.byte	0x04, 0x36
        /*00b2*/ 	.short	(.L_35 - .L_34)
.L_34:
        /*00b4*/ 	.word	0x00000008
.L_35:


//--------------------- .nv.callgraph             --------------------------
	.section	.nv.callgraph,"",@"SHT_CUDA_CALLGRAPH"
	.align	4
	.sectionentsize	8
	.align		4
        /*0000*/ 	.word	0x00000000
	.align		4
        /*0004*/ 	.word	0xffffffff
	.align		4
        /*0008*/ 	.word	0x00000000
	.align		4
        /*000c*/ 	.word	0xfffffffe
	.align		4
        /*0010*/ 	.word	0x00000000
	.align		4
        /*0014*/ 	.word	0xfffffffd
	.align		4
        /*0018*/ 	.word	0x00000000
	.align		4
        /*001c*/ 	.word	0xfffffffc


//--------------------- .nv.constant4             --------------------------
	.section	.nv.constant4,"a",@progbits
	.align	8
	.align		8
.nv.constant4:
        /*0000*/ 	.dword	__cudart_i2opi_d
	.align		8
        /*0008*/ 	.dword	__cudart_sin_cos_coeffs


//--------------------- .text._Z17gpuApplyTransformPKhPhiiddd --------------------------
	.section	.text._Z17gpuApplyTransformPKhPhiiddd,"ax",@progbits
	.align	128
        .global         _Z17gpuApplyTransformPKhPhiiddd
        .type           _Z17gpuApplyTransformPKhPhiiddd,@function
        .size           _Z17gpuApplyTransformPKhPhiiddd,(.L_x_14 - _Z17gpuApplyTransformPKhPhiiddd)
        .other          _Z17gpuApplyTransformPKhPhiiddd,@"STO_CUDA_ENTRY STV_DEFAULT"
_Z17gpuApplyTransformPKhPhiiddd:
.text._Z17gpuApplyTransformPKhPhiiddd:
[----:B------:R-:W0:Y:S01]  /*0000*/  LDC R1, c[0x0][0x37c] ;  /* 0x0000df00ff017b82 */ /* 0x000e220000000800 */
[----:B------:R-:W1:Y:S07]  /*0010*/  S2R R3, SR_TID.Y ;  /* 0x0000000000037919 */ /* 0x000e6e0000002200 */
[----:B------:R-:W2:Y:S01]  /*0020*/  LDC R5, c[0x0][0x360] ;  /* 0x0000d800ff057b82 */ /* 0x000ea20000000800 */
[----:B------:R-:W3:Y:S01]  /*0030*/  LDCU.64 UR6, c[0x0][0x390] ;  /* 0x00007200ff0677ac */ /* 0x000ee20008000a00 */
[----:B0-----:R-:W-:Y:S01]  /*0040*/  VIADD R1, R1, 0xffffffd8 ;  /* 0xffffffd801017836 */ /* 0x001fe20000000000 */
[----:B------:R-:W2:Y:S05]  /*0050*/  S2R R0, SR_TID.X ;  /* 0x0000000000007919 */ /* 0x000eaa0000002100 */
[----:B------:R-:W1:Y:S08]  /*0060*/  S2UR UR5, SR_CTAID.Y ;  /* 0x00000000000579c3 */ /* 0x000e700000002600 */
[----:B------:R-:W1:Y:S08]  /*0070*/  LDC R4, c[0x0][0x364] ;  /* 0x0000d900ff047b82 */ /* 0x000e700000000800 */
[----:B------:R-:W2:Y:S01]  /*0080*/  S2UR UR4, SR_CTAID.X ;  /* 0x00000000000479c3 */ /* 0x000ea20000002500 */
[----:B-1----:R-:W-:-:S05]  /*0090*/  IMAD R4, R4, UR5, R3 ;  /* 0x0000000504047c24 */ /* 0x002fca000f8e0203 */
[----:B---3--:R-:W-:Y:S01]  /*00a0*/  ISETP.GE.AND P0, PT, R4, UR7, PT ;  /* 0x0000000704007c0c */ /* 0x008fe2000bf06270 */
[----:B--2---:R-:W-:-:S05]  /*00b0*/  IMAD R5, R5, UR4, R0 ;  /* 0x0000000405057c24 */ /* 0x004fca000f8e0200 */
[----:B------:R-:W-:-:S13]  /*00c0*/  ISETP.GE.OR P0, PT, R5, UR6, P0 ;  /* 0x0000000605007c0c */ /* 0x000fda0008706670 */
[----:B------:R-:W-:Y:S05]  /*00d0*/  @P0 EXIT ;  /* 0x000000000000094d */ /* 0x000fea0003800000 */
[----:B------:R-:W0:Y:S01]  /*00e0*/  MUFU.RCP64H R3, 180 ;  /* 0x4066800000037908 */ /* 0x000e220000001800 */
[----:B------:R-:W-:Y:S01]  /*00f0*/  IMAD.MOV.U32 R8, RZ, RZ, 0x0 ;  /* 0x00000000ff087424 */ /* 0x000fe200078e00ff */
[----:B------:R-:W1:Y:S01]  /*0100*/  LDCU.64 UR4, c[0x0][0x3a8] ;  /* 0x00007500ff0477ac */ /* 0x000e620008000a00 */
[----:B------:R-:W-:Y:S02]  /*0110*/  IMAD.MOV.U32 R9, RZ, RZ, 0x40668000 ;  /* 0x40668000ff097424 */ /* 0x000fe400078e00ff */
[----:B------:R-:W-:-:S06]  /*0120*/  IMAD.MOV.U32 R2, RZ, RZ, 0x1 ;  /* 0x00000001ff027424 */ /* 0x000fcc00078e00ff */
[----:B0-----:R-:W-:-:S08]  /*0130*/  DFMA R6, R2, -R8, 1 ;  /* 0x3ff000000206742b */ /* 0x001fd00000000808 */
[----:B------:R-:W-:-:S08]  /*0140*/  DFMA R6, R6, R6, R6 ;  /* 0x000000060606722b */ /* 0x000fd00000000006 */
[----:B------:R-:W-:Y:S01]  /*0150*/  DFMA R2, R2, R6, R2 ;  /* 0x000000060202722b */ /* 0x000fe20000000002 */
[----:B------:R-:W-:Y:S02]  /*0160*/  IMAD.MOV.U32 R6, RZ, RZ, 0x54442d18 ;  /* 0x54442d18ff067424 */ /* 0x000fe400078e00ff */
[----:B------:R-:W-:-:S05]  /*0170*/  IMAD.MOV.U32 R7, RZ, RZ, 0x400921fb ;  /* 0x400921fbff077424 */ /* 0x000fca00078e00ff */
[----:B------:R-:W-:Y:S02]  /*0180*/  DFMA R8, R2, -R8, 1 ;  /* 0x3ff000000208742b */ /* 0x000fe40000000808 */
[----:B-1----:R-:W-:-:S06]  /*0190*/  DMUL R6, R6, -UR4 ;  /* 0x8000000406067c28 */ /* 0x002fcc0008000000 */
[----:B------:R-:W-:-:S04]  /*01a0*/  DFMA R2, R2, R8, R2 ;  /* 0x000000080202722b */ /* 0x000fc80000000002 */
[----:B------:R-:W-:-:S04]  /*01b0*/  FSETP.GEU.AND P1, PT, |R7|, 6.5827683646048100446e-37, PT ;  /* 0x036000000700780b */ /* 0x000fc80003f2e200 */
[----:B------:R-:W-:-:S08]  /*01c0*/  DMUL R8, R6, R2 ;  /* 0x0000000206087228 */ /* 0x000fd00000000000 */
[----:B------:R-:W-:-:S08]  /*01d0*/  DFMA R10, R8, -180, R6 ;  /* 0xc0668000080a782b */ /* 0x000fd00000000006 */
[----:B------:R-:W-:-:S10]  /*01e0*/  DFMA R2, R2, R10, R8 ;  /* 0x0000000a0202722b */ /* 0x000fd40000000008 */
[----:B------:R-:W-:-:S05]  /*01f0*/  FFMA R0, RZ, 3.6015625, R3 ;  /* 0x40668000ff007823 */ /* 0x000fca0000000003 */
[----:B------:R-:W-:-:S13]  /*0200*/  FSETP.GT.AND P0, PT, |R0|, 1.469367938527859385e-39, PT ;  /* 0x001000000000780b */ /* 0x000fda0003f04200 */
[----:B------:R-:W-:Y:S05]  /*0210*/  @P0 BRA P1, `(.L_x_0) ;  /* 0x0000000000100947 */ /* 0x000fea0000800000 */
[----:B------:R-:W-:-:S07]  /*0220*/  MOV R0, 0x240 ;  /* 0x0000024000007802 */ /* 0x000fce0000000f00 */
[----:B------:R-:W-:Y:S05]  /*0230*/  CALL.REL.NOINC `($__internal_0_$__cuda_sm20_div_rn_f64_full) ;  /* 0x0000000800887944 */ /* 0x000fea0003c00000 */
[----:B------:R-:W-:Y:S02]  /*0240*/  IMAD.MOV.U32 R2, RZ, RZ, R12 ;  /* 0x000000ffff027224 */ /* 0x000fe400078e000c */
[----:B------:R-:W-:-:S07]  /*0250*/  IMAD.MOV.U32 R3, RZ, RZ, R13 ;  /* 0x000000ffff037224 */ /* 0x000fce00078e000d */
.L_x_0:
[----:B------:R-:W-:Y:S01]  /*0260*/  DSETP.NEU.AND P0, PT, |R2|, +INF , PT ;  /* 0x7ff000000200742a */ /* 0x000fe20003f0d200 */
[----:B------:R-:W0:-:S13]  /*0270*/  LDCU.64 UR6, c[0x0][0x358] ;  /* 0x00006b00ff0677ac */ /* 0x000e1a0008000a00 */
[----:B------:R-:W-:Y:S01]  /*0280*/  @!P0 DMUL R6, RZ, R2 ;  /* 0x00000002ff068228 */ /* 0x000fe20000000000 */
[----:B------:R-:W-:Y:S01]  /*0290*/  @!P0 IMAD.MOV.U32 R0, RZ, RZ, 0x1 ;  /* 0x00000001ff008424 */ /* 0x000fe200078e00ff */
[----:B------:R-:W-:Y:S09]  /*02a0*/  @!P0 BRA `(.L_x_1) ;  /* 0x0000000000588947 */ /* 0x000ff20003800000 */
[----:B------:R-:W-:Y:S01]  /*02b0*/  UMOV UR4, 0x6dc9c883 ;  /* 0x6dc9c88300047882 */ /* 0x000fe20000000000 */
[----:B------:R-:W-:Y:S01]  /*02c0*/  UMOV UR5, 0x3fe45f30 ;  /* 0x3fe45f3000057882 */ /* 0x000fe20000000000 */
[C---:B------:R-:W-:Y:S02]  /*02d0*/  DSETP.GE.AND P0, PT, |R2|.reuse, 2.14748364800000000000e+09, PT ;  /* 0x41e000000200742a */ /* 0x040fe40003f06200 */
[----:B------:R-:W-:Y:S01]  /*02e0*/  DMUL R8, R2, UR4 ;  /* 0x0000000402087c28 */ /* 0x000fe20008000000 */
[----:B------:R-:W-:Y:S01]  /*02f0*/  UMOV UR4, 0x54442d18 ;  /* 0x54442d1800047882 */ /* 0x000fe20000000000 */
[----:B------:R-:W-:-:S04]  /*0300*/  UMOV UR5, 0x3ff921fb ;  /* 0x3ff921fb00057882 */ /* 0x000fc80000000000 */
[----:B------:R-:W1:Y:S08]  /*0310*/  F2I.F64 R0, R8 ;  /* 0x0000000800007311 */ /* 0x000e700000301100 */
[----:B-1----:R-:W1:Y:S02]  /*0320*/  I2F.F64 R6, R0 ;  /* 0x0000000000067312 */ /* 0x002e640000201c00 */
[----:B-1----:R-:W-:Y:S01]  /*0330*/  DFMA R10, R6, -UR4, R2 ;  /* 0x80000004060a7c2b */ /* 0x002fe20008000002 */
[----:B------:R-:W-:Y:S01]  /*0340*/  UMOV UR4, 0x33145c00 ;  /* 0x33145c0000047882 */ /* 0x000fe20000000000 */
[----:B------:R-:W-:-:S06]  /*0350*/  UMOV UR5, 0x3c91a626 ;  /* 0x3c91a62600057882 */ /* 0x000fcc0000000000 */
[----:B------:R-:W-:Y:S01]  /*0360*/  DFMA R10, R6, -UR4, R10 ;  /* 0x80000004060a7c2b */ /* 0x000fe2000800000a */
[----:B------:R-:W-:Y:S01]  /*0370*/  UMOV UR4, 0x252049c0 ;  /* 0x252049c000047882 */ /* 0x000fe20000000000 */
[----:B------:R-:W-:-:S06]  /*0380*/  UMOV UR5, 0x397b839a ;  /* 0x397b839a00057882 */ /* 0x000fcc0000000000 */
[----:B------:R-:W-:Y:S01]  /*0390*/  DFMA R6, R6, -UR4, R10 ;  /* 0x8000000406067c2b */ /* 0x000fe2000800000a */
[----:B------:R-:W-:Y:S10]  /*03a0*/  @!P0 BRA `(.L_x_2) ;  /* 0x0000000000148947 */ /* 0x000ff40003800000 */
[----:B------:R-:W-:Y:S01]  /*03b0*/  IMAD.MOV.U32 R8, RZ, RZ, R2 ;  /* 0x000000ffff087224 */ /* 0x000fe200078e0002 */
[----:B------:R-:W-:Y:S01]  /*03c0*/  MOV R0, 0x3f0 ;  /* 0x000003f000007802 */ /* 0x000fe20000000f00 */
[----:B------:R-:W-:-:S07]  /*03d0*/  IMAD.MOV.U32 R6, RZ, RZ, R3 ;  /* 0x000000ffff067224 */ /* 0x000fce00078e0003 */
[----:B0-----:R-:W-:Y:S05]  /*03e0*/  CALL.REL.NOINC `($_Z17gpuApplyTransformPKhPhiiddd$__internal_trig_reduction_slowpathd) ;  /* 0x0000000c00507944 */ /* 0x001fea0003c00000 */
[----:B------:R-:W-:-:S07]  /*03f0*/  IMAD.MOV.U32 R0, RZ, RZ, R10 ;  /* 0x000000ffff007224 */ /* 0x000fce00078e000a */
.L_x_2:
[----:B------:R-:W-:-:S07]  /*0400*/  VIADD R0, R0, 0x1 ;  /* 0x0000000100007836 */ /* 0x000fce0000000000 */
.L_x_1:
[----:B------:R-:W1:Y:S01]  /*0410*/  LDCU.64 UR4, c[0x4][0x8] ;  /* 0x01000100ff0477ac */ /* 0x000e620008000a00 */
[----:B------:R-:W-:-:S05]  /*0420*/  IMAD.SHL.U32 R8, R0, 0x40, RZ ;  /* 0x0000004000087824 */ /* 0x000fca00078e00ff */
[----:B------:R-:W-:-:S04]  /*0430*/  LOP3.LUT R8, R8, 0x40, RZ, 0xc0, !PT ;  /* 0x0000004008087812 */ /* 0x000fc800078ec0ff */
[----:B-1----:R-:W-:-:S05]  /*0440*/  IADD3 R22, P0, PT, R8, UR4, RZ ;  /* 0x0000000408167c10 */ /* 0x002fca000ff1e0ff */
[----:B------:R-:W-:-:S05]  /*0450*/  IMAD.X R23, RZ, RZ, UR5, P0 ;  /* 0x00000005ff177e24 */ /* 0x000fca00080e06ff */
[----:B0-----:R-:W2:Y:S04]  /*0460*/  LDG.E.128.CONSTANT R8, desc[UR6][R22.64] ;  /* 0x0000000616087981 */ /* 0x001ea8000c1e9d00 */
[----:B------:R-:W3:Y:S04]  /*0470*/  LDG.E.128.CONSTANT R12, desc[UR6][R22.64+0x10] ;  /* 0x00001006160c7981 */ /* 0x000ee8000c1e9d00 */
[----:B------:R-:W4:Y:S01]  /*0480*/  LDG.E.128.CONSTANT R16, desc[UR6][R22.64+0x20] ;  /* 0x0000200616107981 */ /* 0x000f22000c1e9d00 */
[----:B------:R-:W-:Y:S01]  /*0490*/  LOP3.LUT R20, R0, 0x1, RZ, 0xc0, !PT ;  /* 0x0000000100147812 */ /* 0x000fe200078ec0ff */
[----:B------:R-:W-:Y:S01]  /*04a0*/  IMAD.MOV.U32 R24, RZ, RZ, 0x20fd8164 ;  /* 0x20fd8164ff187424 */ /* 0x000fe200078e00ff */
[----:B------:R-:W-:Y:S01]  /*04b0*/  DSETP.NEU.AND P1, PT, |R2|, +INF , PT ;  /* 0x7ff000000200742a */ /* 0x000fe20003f2d200 */
[----:B------:R-:W-:Y:S01]  /*04c0*/  IMAD.MOV.U32 R25, RZ, RZ, 0x3da8ff83 ;  /* 0x3da8ff83ff197424 */ /* 0x000fe200078e00ff */
[----:B------:R-:W-:Y:S01]  /*04d0*/  ISETP.NE.U32.AND P0, PT, R20, 0x1, PT ;  /* 0x000000011400780c */ /* 0x000fe20003f05070 */
[----:B------:R-:W-:-:S03]  /*04e0*/  DMUL R20, R6, R6 ;  /* 0x0000000606147228 */ /* 0x000fc60000000000 */
[----:B------:R-:W-:Y:S02]  /*04f0*/  FSEL R24, R24, -8.06006814911005101289e+34, !P0 ;  /* 0xf9785eba18187808 */ /* 0x000fe40004000000 */
[----:B------:R-:W-:-:S06]  /*0500*/  FSEL R25, -R25, 0.11223486810922622681, !P0 ;  /* 0x3de5db6519197808 */ /* 0x000fcc0004000100 */
[----:B--2---:R-:W-:-:S08]  /*0510*/  DFMA R8, R20, R24, R8 ;  /* 0x000000181408722b */ /* 0x004fd00000000008 */
[----:B------:R-:W-:-:S08]  /*0520*/  DFMA R8, R20, R8, R10 ;  /* 0x000000081408722b */ /* 0x000fd0000000000a */
[----:B---3--:R-:W-:-:S08]  /*0530*/  DFMA R8, R20, R8, R12 ;  /* 0x000000081408722b */ /* 0x008fd0000000000c */
[----:B------:R-:W-:-:S08]  /*0540*/  DFMA R8, R20, R8, R14 ;  /* 0x000000081408722b */ /* 0x000fd0000000000e */
[----:B----4-:R-:W-:-:S08]  /*0550*/  DFMA R8, R20, R8, R16 ;  /* 0x000000081408722b */ /* 0x010fd00000000010 */
[----:B------:R-:W-:-:S08]  /*0560*/  DFMA R8, R20, R8, R18 ;  /* 0x000000081408722b */ /* 0x000fd00000000012 */
[----:B------:R-:W-:Y:S02]  /*0570*/  DFMA R6, R8, R6, R6 ;  /* 0x000000060806722b */ /* 0x000fe40000000006 */
[----:B------:R-:W-:-:S10]  /*0580*/  DFMA R8, R20, R8, 1 ;  /* 0x3ff000001408742b */ /* 0x000fd40000000008 */
[----:B------:R-:W-:Y:S02]  /*0590*/  FSEL R10, R8, R6, !P0 ;  /* 0x00000006080a7208 */ /* 0x000fe40004000000 */
[----:B------:R-:W-:Y:S01]  /*05a0*/  FSEL R11, R9, R7, !P0 ;  /* 0x00000007090b7208 */ /* 0x000fe20004000000 */
[----:B------:R-:W-:Y:S01]  /*05b0*/  @!P1 DMUL R6, RZ, R2 ;  /* 0x00000002ff069228 */ /* 0x000fe20000000000 */
[----:B------:R-:W-:Y:S01]  /*05c0*/  LOP3.LUT P0, RZ, R0, 0x2, RZ, 0xc0, !PT ;  /* 0x0000000200ff7812 */ /* 0x000fe2000780c0ff */
[----:B------:R-:W-:-:S03]  /*05d0*/  @!P1 IMAD.MOV.U32 R0, RZ, RZ, RZ ;  /* 0x000000ffff009224 */ /* 0x000fc600078e00ff */
[----:B------:R-:W-:-:S10]  /*05e0*/  DADD R8, RZ, -R10 ;  /* 0x00000000ff087229 */ /* 0x000fd4000000080a */
[----:B------:R-:W-:Y:S02]  /*05f0*/  FSEL R12, R10, R8, !P0 ;  /* 0x000000080a0c7208 */ /* 0x000fe40004000000 */
[----:B------:R-:W-:Y:S01]  /*0600*/  FSEL R13, R11, R9, !P0 ;  /* 0x000000090b0d7208 */ /* 0x000fe20004000000 */
[----:B------:R-:W-:Y:S06]  /*0610*/  @!P1 BRA `(.L_x_3) ;  /* 0x0000000000549947 */ /* 0x000fec0003800000 */
[----:B------:R-:W-:Y:S01]  /*0620*/  UMOV UR4, 0x6dc9c883 ;  /* 0x6dc9c88300047882 */ /* 0x000fe20000000000 */
[----:B------:R-:W-:Y:S01]  /*0630*/  UMOV UR5, 0x3fe45f30 ;  /* 0x3fe45f3000057882 */ /* 0x000fe20000000000 */
[C---:B------:R-:W-:Y:S02]  /*0640*/  DSETP.GE.AND P0, PT, |R2|.reuse, 2.14748364800000000000e+09, PT ;  /* 0x41e000000200742a */ /* 0x040fe40003f06200 */
[----:B------:R-:W-:Y:S01]  /*0650*/  DMUL R8, R2, UR4 ;  /* 0x0000000402087c28 */ /* 0x000fe20008000000 */
[----:B------:R-:W-:Y:S01]  /*0660*/  UMOV UR4, 0x54442d18 ;  /* 0x54442d1800047882 */ /* 0x000fe20000000000 */
[----:B------:R-:W-:-:S04]  /*0670*/  UMOV UR5, 0x3ff921fb ;  /* 0x3ff921fb00057882 */ /* 0x000fc80000000000 */
[----:B------:R-:W0:Y:S08]  /*0680*/  F2I.F64 R0, R8 ;  /* 0x0000000800007311 */ /* 0x000e300000301100 */
[----:B0-----:R-:W0:Y:S02]  /*0690*/  I2F.F64 R6, R0 ;  /* 0x0000000000067312 */ /* 0x001e240000201c00 */
[----:B0-----:R-:W-:Y:S01]  /*06a0*/  DFMA R10, R6, -UR4, R2 ;  /* 0x80000004060a7c2b */ /* 0x001fe20008000002 */
        /* <DEDUP_REMOVED lines=10> */
[----:B------:R-:W-:Y:S05]  /*0750*/  CALL.REL.NOINC `($_Z17gpuApplyTransformPKhPhiiddd$__internal_trig_reduction_slowpathd) ;  /* 0x0000000800747944 */ /* 0x000fea0003c00000 */
[----:B------:R-:W-:-:S07]  /*0760*/  IMAD.MOV.U32 R0, RZ, RZ, R10 ;  /* 0x000000ffff007224 */ /* 0x000fce00078e000a */
.L_x_3:
[----:B------:R-:W0:Y:S01]  /*0770*/  LDCU.64 UR4, c[0x4][0x8] ;  /* 0x01000100ff0477ac */ /* 0x000e220008000a00 */
[----:B------:R-:W-:Y:S02]  /*0780*/  IMAD.SHL.U32 R2, R0, 0x40, RZ ;  /* 0x0000004000027824 */ /* 0x000fe400078e00ff */
[----:B------:R-:W-:Y:S01]  /*0790*/  IMAD.MOV.U32 R24, RZ, RZ, 0x20fd8164 ;  /* 0x20fd8164ff187424 */ /* 0x000fe200078e00ff */
[----:B------:R-:W1:Y:S02]  /*07a0*/  LDCU.64 UR12, c[0x0][0x390] ;  /* 0x00007200ff0c77ac */ /* 0x000e640008000a00 */
[----:B------:R-:W-:Y:S01]  /*07b0*/  LOP3.LUT R2, R2, 0x40, RZ, 0xc0, !PT ;  /* 0x0000004002027812 */ /* 0x000fe200078ec0ff */
[----:B------:R-:W-:Y:S01]  /*07c0*/  IMAD.MOV.U32 R25, RZ, RZ, 0x3da8ff83 ;  /* 0x3da8ff83ff197424 */ /* 0x000fe200078e00ff */
[----:B------:R-:W2:Y:S01]  /*07d0*/  LDCU.64 UR10, c[0x0][0x3a0] ;  /* 0x00007400ff0a77ac */ /* 0x000ea20008000a00 */
[----:B------:R-:W3:Y:S01]  /*07e0*/  LDCU.64 UR8, c[0x0][0x398] ;  /* 0x00007300ff0877ac */ /* 0x000ee20008000a00 */
[----:B0-----:R-:W-:-:S05]  /*07f0*/  IADD3 R14, P0, PT, R2, UR4, RZ ;  /* 0x00000004020e7c10 */ /* 0x001fca000ff1e0ff */
[----:B------:R-:W-:-:S05]  /*0800*/  IMAD.X R15, RZ, RZ, UR5, P0 ;  /* 0x00000005ff0f7e24 */ /* 0x000fca00080e06ff */
[----:B------:R-:W4:Y:S04]  /*0810*/  LDG.E.128.CONSTANT R8, desc[UR6][R14.64] ;  /* 0x000000060e087981 */ /* 0x000f28000c1e9d00 */
[----:B------:R-:W5:Y:S04]  /*0820*/  LDG.E.128.CONSTANT R16, desc[UR6][R14.64+0x10] ;  /* 0x000010060e107981 */ /* 0x000f68000c1e9d00 */
[----:B------:R-:W3:Y:S01]  /*0830*/  LDG.E.128.CONSTANT R20, desc[UR6][R14.64+0x20] ;  /* 0x000020060e147981 */ /* 0x000ee2000c1e9d00 */
[----:B------:R-:W-:Y:S01]  /*0840*/  LOP3.LUT R2, R0, 0x1, RZ, 0xc0, !PT ;  /* 0x0000000100027812 */ /* 0x000fe200078ec0ff */
[----:B-1----:R-:W-:-:S02]  /*0850*/  USHF.R.U32.HI UR5, URZ, 0x1, UR13 ;  /* 0x00000001ff057899 */ /* 0x002fc4000801160d */
[----:B------:R-:W-:Y:S01]  /*0860*/  ULEA.HI UR4, UR12, UR12, URZ, 0x1 ;  /* 0x0000000c0c047291 */ /* 0x000fe2000f8f08ff */
[----:B------:R-:W-:Y:S01]  /*0870*/  ISETP.NE.U32.AND P0, PT, R2, 0x1, PT ;  /* 0x000000010200780c */ /* 0x000fe20003f05070 */
[----:B------:R-:W-:Y:S02]  /*0880*/  DMUL R2, R6, R6 ;  /* 0x0000000606027228 */ /* 0x000fe40000000000 */
[----:B------:R-:W-:Y:S01]  /*0890*/  USHF.R.S32.HI UR4, URZ, 0x1, UR4 ;  /* 0x00000001ff047899 */ /* 0x000fe20008011404 */
[----:B------:R-:W-:Y:S02]  /*08a0*/  FSEL R24, R24, -8.06006814911005101289e+34, !P0 ;  /* 0xf9785eba18187808 */ /* 0x000fe40004000000 */
[----:B------:R-:W-:-:S06]  /*08b0*/  FSEL R25, -R25, 0.11223486810922622681, !P0 ;  /* 0x3de5db6519197808 */ /* 0x000fcc0004000100 */
[----:B----4-:R-:W-:-:S08]  /*08c0*/  DFMA R8, R2, R24, R8 ;  /* 0x000000180208722b */ /* 0x010fd00000000008 */
[C---:B------:R-:W-:Y:S01]  /*08d0*/  DFMA R8, R2.reuse, R8, R10 ;  /* 0x000000080208722b */ /* 0x040fe2000000000a */
[----:B------:R-:W2:Y:S07]  /*08e0*/  I2F.F64.U32 R10, UR5 ;  /* 0x00000005000a7d12 */ /* 0x000eae0008201800 */
[----:B-----5:R-:W-:-:S08]  /*08f0*/  DFMA R8, R2, R8, R16 ;  /* 0x000000080208722b */ /* 0x020fd00000000010 */
[----:B------:R-:W-:Y:S02]  /*0900*/  DFMA R8, R2, R8, R18 ;  /* 0x000000080208722b */ /* 0x000fe40000000012 */
[----:B--2---:R-:W-:-:S06]  /*0910*/  DADD R10, R10, -UR10 ;  /* 0x8000000a0a0a7e29 */ /* 0x004fcc0008000000 */
[C---:B---3--:R-:W-:Y:S02]  /*0920*/  DFMA R20, R2.reuse, R8, R20 ;  /* 0x000000080214722b */ /* 0x048fe40000000014 */
[----:B------:R-:W0:Y:S06]  /*0930*/  I2F.F64 R8, UR4 ;  /* 0x0000000400087d12 */ /* 0x000e2c0008201c00 */
[----:B------:R-:W-:Y:S02]  /*0940*/  DFMA R20, R2, R20, R22 ;  /* 0x000000140214722b */ /* 0x000fe40000000016 */
[----:B------:R-:W1:Y:S06]  /*0950*/  F2I.F64.TRUNC R11, R10 ;  /* 0x0000000a000b7311 */ /* 0x000e6c000030d100 */
[----:B------:R-:W-:-:S02]  /*0960*/  DFMA R6, R20, R6, R6 ;  /* 0x000000061406722b */ /* 0x000fc40000000006 */
[----:B0-----:R-:W-:Y:S02]  /*0970*/  DADD R8, R8, -UR8 ;  /* 0x8000000808087e29 */ /* 0x001fe40008000000 */
[----:B------:R-:W-:-:S04]  /*0980*/  DFMA R2, R2, R20, 1 ;  /* 0x3ff000000202742b */ /* 0x000fc80000000014 */
[----:B------:R-:W0:Y:S06]  /*0990*/  F2I.F64.TRUNC R18, R8 ;  /* 0x0000000800127311 */ /* 0x000e2c000030d100 */
[----:B------:R-:W-:Y:S01]  /*09a0*/  FSEL R16, R2, R6, !P0 ;  /* 0x0000000602107208 */ /* 0x000fe20004000000 */
[----:B-1----:R-:W-:Y:S01]  /*09b0*/  IMAD.IADD R2, R4, 0x1, -R11 ;  /* 0x0000000104027824 */ /* 0x002fe200078e0a0b */
[----:B------:R-:W-:Y:S02]  /*09c0*/  FSEL R17, R3, R7, !P0 ;  /* 0x0000000703117208 */ /* 0x000fe40004000000 */
[----:B------:R-:W-:-:S03]  /*09d0*/  LOP3.LUT P0, RZ, R0, 0x2, RZ, 0xc0, !PT ;  /* 0x0000000200ff7812 */ /* 0x000fc6000780c0ff */
[----:B------:R-:W1:Y:S01]  /*09e0*/  I2F.F64 R2, R2 ;  /* 0x0000000200027312 */ /* 0x000e620000201c00 */
[----:B------:R-:W-:Y:S01]  /*09f0*/  DADD R14, RZ, -R16 ;  /* 0x00000000ff0e7229 */ /* 0x000fe20000000810 */
[----:B0-----:R-:W-:-:S06]  /*0a00*/  IMAD.IADD R6, R5, 0x1, -R18 ;  /* 0x0000000105067824 */ /* 0x001fcc00078e0a12 */
[----:B------:R-:W0:Y:S03]  /*0a10*/  I2F.F64 R6, R6 ;  /* 0x0000000600067312 */ /* 0x000e260000201c00 */
[----:B------:R-:W-:Y:S02]  /*0a20*/  FSEL R14, R16, R14, !P0 ;  /* 0x0000000e100e7208 */ /* 0x000fe40004000000 */
[----:B------:R-:W-:-:S06]  /*0a30*/  FSEL R15, R17, R15, !P0 ;  /* 0x0000000f110f7208 */ /* 0x000fcc0004000000 */
[-C--:B-1----:R-:W-:Y:S02]  /*0a40*/  DMUL R8, R2, R14.reuse ;  /* 0x0000000e02087228 */ /* 0x082fe40000000000 */
[----:B0-----:R-:W-:Y:S01]  /*0a50*/  DMUL R16, R6, R14 ;  /* 0x0000000e06107228 */ /* 0x001fe20000000000 */
[----:B------:R-:W0:Y:S05]  /*0a60*/  I2F.F64 R14, R18 ;  /* 0x00000012000e7312 */ /* 0x000e2a0000201c00 */
[C---:B------:R-:W-:Y:S02]  /*0a70*/  DFMA R8, R12.reuse, R6, -R8 ;  /* 0x000000060c08722b */ /* 0x040fe40000000808 */
[----:B------:R-:W-:Y:S01]  /*0a80*/  DFMA R16, R12, R2, R16 ;  /* 0x000000020c10722b */ /* 0x000fe20000000010 */
[----:B------:R-:W1:Y:S05]  /*0a90*/  I2F.F64 R2, R11 ;  /* 0x0000000b00027312 */ /* 0x000e6a0000201c00 */
[----:B------:R-:W-:-:S02]  /*0aa0*/  DADD R8, R8, -UR8 ;  /* 0x8000000808087e29 */ /* 0x000fc40008000000 */
[----:B------:R-:W-:-:S06]  /*0ab0*/  DADD R16, R16, -UR10 ;  /* 0x8000000a10107e29 */ /* 0x000fcc0008000000 */
[----:B0-----:R-:W-:Y:S02]  /*0ac0*/  DADD R8, R8, R14 ;  /* 0x0000000008087229 */ /* 0x001fe4000000000e */
[----:B-1----:R-:W-:-:S08]  /*0ad0*/  DADD R2, R16, R2 ;  /* 0x0000000010027229 */ /* 0x002fd00000000002 */
[----:B------:R-:W0:Y:S08]  /*0ae0*/  F2I.F64.TRUNC R8, R8 ;  /* 0x0000000800087311 */ /* 0x000e30000030d100 */
[----:B------:R-:W1:Y:S01]  /*0af0*/  F2I.F64.TRUNC R3, R2 ;  /* 0x0000000200037311 */ /* 0x000e62000030d100 */
[----:B0-----:R-:W-:-:S04]  /*0b00*/  ISETP.GE.AND P0, PT, R8, UR12, PT ;  /* 0x0000000c08007c0c */ /* 0x001fc8000bf06270 */
[----:B------:R-:W-:Y:S02]  /*0b10*/  ISETP.GT.AND P0, PT, R8, -0x1, !P0 ;  /* 0xffffffff0800780c */ /* 0x000fe40004704270 */
[----:B-1----:R-:W-:-:S04]  /*0b20*/  ISETP.GE.AND P1, PT, R3, UR13, PT ;  /* 0x0000000d03007c0c */ /* 0x002fc8000bf26270 */
[----:B------:R-:W-:-:S04]  /*0b30*/  ISETP.GT.AND P1, PT, R3, -0x1, !P1 ;  /* 0xffffffff0300780c */ /* 0x000fc80004f24270 */
[----:B------:R-:W-:-:S13]  /*0b40*/  PLOP3.LUT P0, PT, P0, P1, PT, 0x80, 0x8 ;  /* 0x000000000008781c */ /* 0x000fda0000703070 */
[----:B------:R-:W-:Y:S05]  /*0b50*/  @!P0 BRA `(.L_x_4) ;  /* 0x0000000000288947 */ /* 0x000fea0003800000 */
[----:B------:R-:W0:Y:S01]  /*0b60*/  LDCU.128 UR8, c[0x0][0x380] ;  /* 0x00007000ff0877ac */ /* 0x000e220008000c00 */
[----:B------:R-:W-:-:S05]  /*0b70*/  IMAD R0, R3, UR12, R8 ;  /* 0x0000000c03007c24 */ /* 0x000fca000f8e0208 */
[----:B0-----:R-:W-:-:S04]  /*0b80*/  IADD3 R2, P0, PT, R0, UR8, RZ ;  /* 0x0000000800027c10 */ /* 0x001fc8000ff1e0ff */
[----:B------:R-:W-:-:S06]  /*0b90*/  LEA.HI.X.SX32 R3, R0, UR9, 0x1, P0 ;  /* 0x0000000900037c11 */ /* 0x000fcc00080f0eff */
[----:B------:R-:W2:Y:S01]  /*0ba0*/  LDG.E.U8 R3, desc[UR6][R2.64] ;  /* 0x0000000602037981 */ /* 0x000ea2000c1e1100 */
[----:B------:R-:W-:-:S05]  /*0bb0*/  IMAD R5, R4, UR12, R5 ;  /* 0x0000000c04057c24 */ /* 0x000fca000f8e0205 */
[----:B------:R-:W-:-:S04]  /*0bc0*/  IADD3 R4, P0, PT, R5, UR10, RZ ;  /* 0x0000000a05047c10 */ /* 0x000fc8000ff1e0ff */
[----:B------:R-:W-:-:S05]  /*0bd0*/  LEA.HI.X.SX32 R5, R5, UR11, 0x1, P0 ;  /* 0x0000000b05057c11 */ /* 0x000fca00080f0eff */
[----:B--2---:R-:W-:Y:S01]  /*0be0*/  STG.E.U8 desc[UR6][R4.64], R3 ;  /* 0x0000000304007986 */ /* 0x004fe2000c101106 */
[----:B------:R-:W-:Y:S05]  /*0bf0*/  EXIT ;  /* 0x000000000000794d */ /* 0x000fea0003800000 */
.L_x_4:
[----:B------:R-:W0:Y:S01]  /*0c00*/  LDCU.64 UR4, c[0x0][0x388] ;  /* 0x00007100ff0477ac */ /* 0x000e220008000a00 */
[----:B------:R-:W-:-:S05]  /*0c10*/  IMAD R4, R4, UR12, R5 ;  /* 0x0000000c04047c24 */ /* 0x000fca000f8e0205 */
[----:B0-----:R-:W-:-:S04]  /*0c20*/  IADD3 R2, P0, PT, R4, UR4, RZ ;  /* 0x0000000404027c10 */ /* 0x001fc8000ff1e0ff */
[----:B------:R-:W-:-:S05]  /*0c30*/  LEA.HI.X.SX32 R3, R4, UR5, 0x1, P0 ;  /* 0x0000000504037c11 */ /* 0x000fca00080f0eff */
[----:B------:R-:W-:Y:S01]  /*0c40*/  STG.E.U8 desc[UR6][R2.64], RZ ;  /* 0x000000ff02007986 */ /* 0x000fe2000c101106 */
[----:B------:R-:W-:Y:S05]  /*0c50*/  EXIT ;  /* 0x000000000000794d */ /* 0x000fea0003800000 */
        .weak           $__internal_0_$__cuda_sm20_div_rn_f64_full
        .type           $__internal_0_$__cuda_sm20_div_rn_f64_full,@function
        .size           $__internal_0_$__cuda_sm20_div_rn_f64_full,($_Z17gpuApplyTransformPKhPhiiddd$__internal_trig_reduction_slowpathd - $__internal_0_$__cuda_sm20_div_rn_f64_full)
$__internal_0_$__cuda_sm20_div_rn_f64_full:
[----:B------:R-:W-:Y:S01]  /*0c60*/  IMAD.MOV.U32 R3, RZ, RZ, 0x3ff68000 ;  /* 0x3ff68000ff037424 */ /* 0x000fe200078e00ff */
[C---:B------:R-:W-:Y:S01]  /*0c70*/  FSETP.GEU.AND P1, PT, |R7|.reuse, 1.469367938527859385e-39, PT ;  /* 0x001000000700780b */ /* 0x040fe20003f2e200 */
[----:B------:R-:W-:Y:S01]  /*0c80*/  IMAD.MOV.U32 R2, RZ, RZ, 0x0 ;  /* 0x00000000ff027424 */ /* 0x000fe200078e00ff */
[----:B------:R-:W-:Y:S01]  /*0c90*/  LOP3.LUT R12, R7, 0x7ff00000, RZ, 0xc0, !PT ;  /* 0x7ff00000070c7812 */ /* 0x000fe200078ec0ff */
[----:B------:R-:W0:Y:S01]  /*0ca0*/  MUFU.RCP64H R9, R3 ;  /* 0x0000000300097308 */ /* 0x000e220000001800 */
[----:B------:R-:W-:Y:S02]  /*0cb0*/  IMAD.MOV.U32 R8, RZ, RZ, 0x1 ;  /* 0x00000001ff087424 */ /* 0x000fe400078e00ff */
[----:B------:R-:W-:Y:S01]  /*0cc0*/  IMAD.MOV.U32 R13, RZ, RZ, 0x1ca00000 ;  /* 0x1ca00000ff0d7424 */ /* 0x000fe200078e00ff */
[----:B------:R-:W-:Y:S01]  /*0cd0*/  ISETP.GE.U32.AND P0, PT, R12, 0x40600000, PT ;  /* 0x406000000c00780c */ /* 0x000fe20003f06070 */
[----:B------:R-:W-:Y:S02]  /*0ce0*/  IMAD.MOV.U32 R18, RZ, RZ, R12 ;  /* 0x000000ffff127224 */ /* 0x000fe400078e000c */
[----:B------:R-:W-:Y:S01]  /*0cf0*/  IMAD.MOV.U32 R19, RZ, RZ, 0x40600000 ;  /* 0x40600000ff137424 */ /* 0x000fe200078e00ff */
[----:B------:R-:W-:-:S03]  /*0d00*/  SEL R13, R13, 0x63400000, !P0 ;  /* 0x634000000d0d7807 */ /* 0x000fc60004000000 */
[----:B------:R-:W-:Y:S01]  /*0d10*/  VIADD R21, R19, 0xffffffff ;  /* 0xffffffff13157836 */ /* 0x000fe20000000000 */
[----:B0-----:R-:W-:-:S08]  /*0d20*/  DFMA R10, R8, -R2, 1 ;  /* 0x3ff00000080a742b */ /* 0x001fd00000000802 */
[----:B------:R-:W-:-:S08]  /*0d30*/  DFMA R10, R10, R10, R10 ;  /* 0x0000000a0a0a722b */ /* 0x000fd0000000000a */
[----:B------:R-:W-:Y:S01]  /*0d40*/  DFMA R14, R8, R10, R8 ;  /* 0x0000000a080e722b */ /* 0x000fe20000000008 */
[C-C-:B------:R-:W-:Y:S01]  /*0d50*/  @!P1 LOP3.LUT R10, R13.reuse, 0x80000000, R7.reuse, 0xf8, !PT ;  /* 0x800000000d0a9812 */ /* 0x140fe200078ef807 */
[----:B------:R-:W-:Y:S01]  /*0d60*/  IMAD.MOV.U32 R8, RZ, RZ, R6 ;  /* 0x000000ffff087224 */ /* 0x000fe200078e0006 */
[----:B------:R-:W-:Y:S02]  /*0d70*/  LOP3.LUT R9, R13, 0x800fffff, R7, 0xf8, !PT ;  /* 0x800fffff0d097812 */ /* 0x000fe400078ef807 */
[----:B------:R-:W-:Y:S01]  /*0d80*/  @!P1 LOP3.LUT R11, R10, 0x100000, RZ, 0xfc, !PT ;  /* 0x001000000a0b9812 */ /* 0x000fe200078efcff */
[----:B------:R-:W-:Y:S02]  /*0d90*/  @!P1 IMAD.MOV.U32 R10, RZ, RZ, RZ ;  /* 0x000000ffff0a9224 */ /* 0x000fe400078e00ff */
[----:B------:R-:W-:-:S04]  /*0da0*/  DFMA R16, R14, -R2, 1 ;  /* 0x3ff000000e10742b */ /* 0x000fc80000000802 */
[----:B------:R-:W-:-:S04]  /*0db0*/  @!P1 DFMA R8, R8, 2, -R10 ;  /* 0x400000000808982b */ /* 0x000fc8000000080a */
[----:B------:R-:W-:-:S06]  /*0dc0*/  DFMA R10, R14, R16, R14 ;  /* 0x000000100e0a722b */ /* 0x000fcc000000000e */
[----:B------:R-:W-:Y:S02]  /*0dd0*/  @!P1 LOP3.LUT R18, R9, 0x7ff00000, RZ, 0xc0, !PT ;  /* 0x7ff0000009129812 */ /* 0x000fe400078ec0ff */
[----:B------:R-:W-:-:S03]  /*0de0*/  DMUL R16, R10, R8 ;  /* 0x000000080a107228 */ /* 0x000fc60000000000 */
[----:B------:R-:W-:-:S05]  /*0df0*/  VIADD R20, R18, 0xffffffff ;  /* 0xffffffff12147836 */ /* 0x000fca0000000000 */
[----:B------:R-:W-:Y:S01]  /*0e00*/  DFMA R14, R16, -R2, R8 ;  /* 0x80000002100e722b */ /* 0x000fe20000000008 */
[----:B------:R-:W-:-:S04]  /*0e10*/  ISETP.GT.U32.AND P0, PT, R20, 0x7feffffe, PT ;  /* 0x7feffffe1400780c */ /* 0x000fc80003f04070 */
[----:B------:R-:W-:-:S03]  /*0e20*/  ISETP.GT.U32.OR P0, PT, R21, 0x7feffffe, P0 ;  /* 0x7feffffe1500780c */ /* 0x000fc60000704470 */
[----:B------:R-:W-:-:S10]  /*0e30*/  DFMA R10, R10, R14, R16 ;  /* 0x0000000e0a0a722b */ /* 0x000fd40000000010 */
[----:B------:R-:W-:Y:S05]  /*0e40*/  @P0 BRA `(.L_x_5) ;  /* 0x0000000000680947 */ /* 0x000fea0003800000 */
[----:B------:R-:W-:Y:S02]  /*0e50*/  IMAD.MOV.U32 R7, RZ, RZ, 0x40600000 ;  /* 0x40600000ff077424 */ /* 0x000fe400078e00ff */
[----:B------:R-:W-:-:S03]  /*0e60*/  IMAD.MOV.U32 R6, RZ, RZ, RZ ;  /* 0x000000ffff067224 */ /* 0x000fc600078e00ff */
[----:B------:R-:W-:-:S04]  /*0e70*/  VIADDMNMX R12, R12, -R7, 0xb9600000, !PT ;  /* 0xb96000000c0c7446 */ /* 0x000fc80007800907 */
[----:B------:R-:W-:-:S05]  /*0e80*/  VIMNMX R12, PT, PT, R12, 0x46a00000, PT ;  /* 0x46a000000c0c7848 */ /* 0x000fca0003fe0100 */
[----:B------:R-:W-:-:S04]  /*0e90*/  IMAD.IADD R14, R12, 0x1, -R13 ;  /* 0x000000010c0e7824 */ /* 0x000fc800078e0a0d */
[----:B------:R-:W-:-:S06]  /*0ea0*/  VIADD R7, R14, 0x7fe00000 ;  /* 0x7fe000000e077836 */ /* 0x000fcc0000000000 */
[----:B------:R-:W-:-:S10]  /*0eb0*/  DMUL R12, R10, R6 ;  /* 0x000000060a0c7228 */ /* 0x000fd40000000000 */
[----:B------:R-:W-:-:S13]  /*0ec0*/  FSETP.GTU.AND P0, PT, |R13|, 1.469367938527859385e-39, PT ;  /* 0x001000000d00780b */ /* 0x000fda0003f0c200 */
[----:B------:R-:W-:Y:S05]  /*0ed0*/  @P0 BRA `(.L_x_6) ;  /* 0x0000000000880947 */ /* 0x000fea0003800000 */
[----:B------:R-:W-:Y:S01]  /*0ee0*/  DFMA R2, R10, -R2, R8 ;  /* 0x800000020a02722b */ /* 0x000fe20000000008 */
[----:B------:R-:W-:-:S09]  /*0ef0*/  IMAD.MOV.U32 R6, RZ, RZ, RZ ;  /* 0x000000ffff067224 */ /* 0x000fd200078e00ff */
[C---:B------:R-:W-:Y:S02]  /*0f00*/  FSETP.NEU.AND P0, PT, R3.reuse, RZ, PT ;  /* 0x000000ff0300720b */ /* 0x040fe40003f0d000 */
[----:B------:R-:W-:-:S04]  /*0f10*/  LOP3.LUT R2, R3, 0x40668000, RZ, 0x3c, !PT ;  /* 0x4066800003027812 */ /* 0x000fc800078e3cff */
[----:B------:R-:W-:-:S04]  /*0f20*/  LOP3.LUT R9, R2, 0x80000000, RZ, 0xc0, !PT ;  /* 0x8000000002097812 */ /* 0x000fc800078ec0ff */
[----:B------:R-:W-:-:S03]  /*0f30*/  LOP3.LUT R7, R9, R7, RZ, 0xfc, !PT ;  /* 0x0000000709077212 */ /* 0x000fc600078efcff */
[----:B------:R-:W-:Y:S05]  /*0f40*/  @!P0 BRA `(.L_x_6) ;  /* 0x00000000006c8947 */ /* 0x000fea0003800000 */
[----:B------:R-:W-:Y:S01]  /*0f50*/  IMAD.MOV R3, RZ, RZ, -R14 ;  /* 0x000000ffff037224 */ /* 0x000fe200078e0a0e */
[----:B------:R-:W-:Y:S01]  /*0f60*/  DMUL.RP R6, R10, R6 ;  /* 0x000000060a067228 */ /* 0x000fe20000008000 */
[----:B------:R-:W-:-:S06]  /*0f70*/  IMAD.MOV.U32 R2, RZ, RZ, RZ ;  /* 0x000000ffff027224 */ /* 0x000fcc00078e00ff */
[----:B------:R-:W-:-:S03]  /*0f80*/  DFMA R2, R12, -R2, R10 ;  /* 0x800000020c02722b */ /* 0x000fc6000000000a */
[----:B------:R-:W-:-:S03]  /*0f90*/  LOP3.LUT R9, R7, R9, RZ, 0x3c, !PT ;  /* 0x0000000907097212 */ /* 0x000fc600078e3cff */
[----:B------:R-:W-:-:S04]  /*0fa0*/  IADD3 R2, PT, PT, -R14, -0x43300000, RZ ;  /* 0xbcd000000e027810 */ /* 0x000fc80007ffe1ff */
[----:B------:R-:W-:-:S04]  /*0fb0*/  FSETP.NEU.AND P0, PT, |R3|, R2, PT ;  /* 0x000000020300720b */ /* 0x000fc80003f0d200 */
[----:B------:R-:W-:Y:S02]  /*0fc0*/  FSEL R12, R6, R12, !P0 ;  /* 0x0000000c060c7208 */ /* 0x000fe40004000000 */
[----:B------:R-:W-:Y:S01]  /*0fd0*/  FSEL R13, R9, R13, !P0 ;  /* 0x0000000d090d7208 */ /* 0x000fe20004000000 */
[----:B------:R-:W-:Y:S06]  /*0fe0*/  BRA `(.L_x_6) ;  /* 0x0000000000447947 */ /* 0x000fec0003800000 */
.L_x_5:
[----:B------:R-:W-:-:S14]  /*0ff0*/  DSETP.NAN.AND P0, PT, R6, R6, PT ;  /* 0x000000060600722a */ /* 0x000fdc0003f08000 */
[----:B------:R-:W-:Y:S05]  /*1000*/  @P0 BRA `(.L_x_7) ;  /* 0x0000000000340947 */ /* 0x000fea0003800000 */
[----:B------:R-:W-:Y:S01]  /*1010*/  ISETP.NE.AND P0, PT, R18, R19, PT ;  /* 0x000000131200720c */ /* 0x000fe20003f05270 */
[----:B------:R-:W-:Y:S02]  /*1020*/  IMAD.MOV.U32 R12, RZ, RZ, 0x0 ;  /* 0x00000000ff0c7424 */ /* 0x000fe400078e00ff */
[----:B------:R-:W-:-:S10]  /*1030*/  IMAD.MOV.U32 R13, RZ, RZ, -0x80000 ;  /* 0xfff80000ff0d7424 */ /* 0x000fd400078e00ff */
[----:B------:R-:W-:Y:S05]  /*1040*/  @!P0 BRA `(.L_x_6) ;  /* 0x00000000002c8947 */ /* 0x000fea0003800000 */
[----:B------:R-:W-:Y:S02]  /*1050*/  ISETP.NE.AND P0, PT, R18, 0x7ff00000, PT ;  /* 0x7ff000001200780c */ /* 0x000fe40003f05270 */
[----:B------:R-:W-:Y:S02]  /*1060*/  LOP3.LUT R6, R7, 0x40668000, RZ, 0x3c, !PT ;  /* 0x4066800007067812 */ /* 0x000fe400078e3cff */
[----:B------:R-:W-:Y:S02]  /*1070*/  ISETP.EQ.OR P0, PT, R19, RZ, !P0 ;  /* 0x000000ff1300720c */ /* 0x000fe40004702670 */
[----:B------:R-:W-:-:S11]  /*1080*/  LOP3.LUT R13, R6, 0x80000000, RZ, 0xc0, !PT ;  /* 0x80000000060d7812 */ /* 0x000fd600078ec0ff */
[----:B------:R-:W-:Y:S01]  /*1090*/  @P0 LOP3.LUT R2, R13, 0x7ff00000, RZ, 0xfc, !PT ;  /* 0x7ff000000d020812 */ /* 0x000fe200078efcff */
[----:B------:R-:W-:Y:S02]  /*10a0*/  @!P0 IMAD.MOV.U32 R12, RZ, RZ, RZ ;  /* 0x000000ffff0c8224 */ /* 0x000fe400078e00ff */
[----:B------:R-:W-:Y:S02]  /*10b0*/  @P0 IMAD.MOV.U32 R12, RZ, RZ, RZ ;  /* 0x000000ffff0c0224 */ /* 0x000fe400078e00ff */
[----:B------:R-:W-:Y:S01]  /*10c0*/  @P0 IMAD.MOV.U32 R13, RZ, RZ, R2 ;  /* 0x000000ffff0d0224 */ /* 0x000fe200078e0002 */
[----:B------:R-:W-:Y:S06]  /*10d0*/  BRA `(.L_x_6) ;  /* 0x0000000000087947 */ /* 0x000fec0003800000 */
.L_x_7:
[----:B------:R-:W-:Y:S01]  /*10e0*/  LOP3.LUT R13, R7, 0x80000, RZ, 0xfc, !PT ;  /* 0x00080000070d7812 */ /* 0x000fe200078efcff */
[----:B------:R-:W-:-:S07]  /*10f0*/  IMAD.MOV.U32 R12, RZ, RZ, R6 ;  /* 0x000000ffff0c7224 */ /* 0x000fce00078e0006 */
.L_x_6:
[----:B------:R-:W-:Y:S02]  /*1100*/  IMAD.MOV.U32 R2, RZ, RZ, R0 ;  /* 0x000000ffff027224 */ /* 0x000fe400078e0000 */
[----:B------:R-:W-:-:S04]  /*1110*/  IMAD.MOV.U32 R3, RZ, RZ, 0x0 ;  /* 0x00000000ff037424 */ /* 0x000fc800078e00ff */
[----:B------:R-:W-:Y:S05]  /*1120*/  RET.REL.NODEC R2 `(_Z17gpuApplyTransformPKhPhiiddd) ;  /* 0xffffffec02b47950 */ /* 0x000fea0003c3ffff */
        .type           $_Z17gpuApplyTransformPKhPhiiddd$__internal_trig_reduction_slowpathd,@function
        .size           $_Z17gpuApplyTransformPKhPhiiddd$__internal_trig_reduction_slowpathd,(.L_x_14 - $_Z17gpuApplyTransformPKhPhiiddd$__internal_trig_reduction_slowpathd)
$_Z17gpuApplyTransformPKhPhiiddd$__internal_trig_reduction_slowpathd:
[----:B------:R-:W-:Y:S01]  /*1130*/  SHF.R.U32.HI R7, RZ, 0x14, R6 ;  /* 0x00000014ff077819 */ /* 0x000fe20000011606 */
[----:B------:R-:W-:Y:S02]  /*1140*/  IMAD.MOV.U32 R11, RZ, RZ, R8 ;  /* 0x000000ffff0b7224 */ /* 0x000fe400078e0008 */
[----:B------:R-:W-:Y:S01]  /*1150*/  IMAD.MOV.U32 R8, RZ, RZ, RZ ;  /* 0x000000ffff087224 */ /* 0x000fe200078e00ff */
[----:B------:R-:W-:-:S04]  /*1160*/  LOP3.LUT R9, R7, 0x7ff, RZ, 0xc0, !PT ;  /* 0x000007ff07097812 */ /* 0x000fc800078ec0ff */
[----:B------:R-:W-:-:S13]  /*1170*/  ISETP.NE.AND P0, PT, R9, 0x7ff, PT ;  /* 0x000007ff0900780c */ /* 0x000fda0003f05270 */
[----:B------:R-:W-:Y:S05]  /*1180*/  @!P0 BRA `(.L_x_8) ;  /* 0x00000008002c8947 */ /* 0x000fea0003800000 */
[----:B------:R-:W-:Y:S01]  /*1190*/  VIADD R9, R9, 0xfffffc00 ;  /* 0xfffffc0009097836 */ /* 0x000fe20000000000 */
[----:B------:R-:W-:-:S04]  /*11a0*/  CS2R R14, SRZ ;  /* 0x00000000000e7805 */ /* 0x000fc8000001ff00 */
[----:B------:R-:W-:Y:S02]  /*11b0*/  SHF.R.U32.HI R8, RZ, 0x6, R9 ;  /* 0x00000006ff087819 */ /* 0x000fe40000011609 */
[----:B------:R-:W-:Y:S02]  /*11c0*/  ISETP.GE.U32.AND P0, PT, R9, 0x80, PT ;  /* 0x000000800900780c */ /* 0x000fe40003f06070 */
[C---:B------:R-:W-:Y:S02]  /*11d0*/  IADD3 R9, PT, PT, -R8.reuse, 0x13, RZ ;  /* 0x0000001308097810 */ /* 0x040fe40007ffe1ff */
[----:B------:R-:W-:Y:S02]  /*11e0*/  IADD3 R21, PT, PT, -R8, 0xf, RZ ;  /* 0x0000000f08157810 */ /* 0x000fe40007ffe1ff */
[----:B------:R-:W-:-:S04]  /*11f0*/  SEL R9, R9, 0x12, P0 ;  /* 0x0000001209097807 */ /* 0x000fc80000000000 */
[----:B------:R-:W-:-:S13]  /*1200*/  ISETP.GE.AND P0, PT, R21, R9, PT ;  /* 0x000000091500720c */ /* 0x000fda0003f06270 */
[----:B------:R-:W-:Y:S05]  /*1210*/  @P0 BRA `(.L_x_9) ;  /* 0x00000000008c0947 */ /* 0x000fea0003800000 */
[C---:B------:R-:W-:Y:S01]  /*1220*/  SHF.L.U64.HI R10, R11.reuse, 0xb, R6 ;  /* 0x0000000b0b0a7819 */ /* 0x040fe20000010206 */
[----:B------:R-:W-:Y:S01]  /*1230*/  IMAD.SHL.U32 R11, R11, 0x800, RZ ;  /* 0x000008000b0b7824 */ /* 0x000fe200078e00ff */
[----:B------:R-:W-:Y:S01]  /*1240*/  IADD3 R19, PT, PT, RZ, -R8, -R9 ;  /* 0x80000008ff137210 */ /* 0x000fe20007ffe809 */
[----:B------:R-:W-:Y:S01]  /*1250*/  IMAD.MOV.U32 R18, RZ, RZ, RZ ;  /* 0x000000ffff127224 */ /* 0x000fe200078e00ff */
[----:B------:R-:W-:Y:S02]  /*1260*/  CS2R R14, SRZ ;  /* 0x00000000000e7805 */ /* 0x000fe4000001ff00 */
[----:B------:R-:W-:Y:S01]  /*1270*/  LOP3.LUT R10, R10, 0x80000000, RZ, 0xfc, !PT ;  /* 0x800000000a0a7812 */ /* 0x000fe200078efcff */
[----:B------:R-:W0:Y:S01]  /*1280*/  LDCU.64 UR4, c[0x0][0x358] ;  /* 0x00006b00ff0477ac */ /* 0x000e220008000a00 */
[----:B------:R-:W-:-:S05]  /*1290*/  NOP ;  /* 0x0000000000007918 */ /* 0x000fca0000000000 */
.L_x_10:
[----:B------:R-:W1:Y:S02]  /*12a0*/  LDC.64 R16, c[0x4][RZ] ;  /* 0x01000000ff107b82 */ /* 0x000e640000000a00 */
[----:B-1----:R-:W-:-:S06]  /*12b0*/  IMAD.WIDE R16, R21, 0x8, R16 ;  /* 0x0000000815107825 */ /* 0x002fcc00078e0210 */
[----:B0-----:R-:W2:Y:S01]  /*12c0*/  LDG.E.64.CONSTANT R16, desc[UR4][R16.64] ;  /* 0x0000000410107981 */ /* 0x001ea2000c1e9b00 */
[----:B------:R-:W-:Y:S02]  /*12d0*/  VIADD R19, R19, 0x1 ;  /* 0x0000000113137836 */ /* 0x000fe40000000000 */
[----:B------:R-:W-:Y:S02]  /*12e0*/  VIADD R21, R21, 0x1 ;  /* 0x0000000115157836 */ /* 0x000fe40000000000 */
[----:B--2---:R-:W-:-:S04]  /*12f0*/  IMAD.WIDE.U32 R14, P2, R16, R11, R14 ;  /* 0x0000000b100e7225 */ /* 0x004fc8000784000e */
[----:B------:R-:W-:Y:S02]  /*1300*/  IMAD R23, R16, R10, RZ ;  /* 0x0000000a10177224 */ /* 0x000fe400078e02ff */
[CC--:B------:R-:W-:Y:S02]  /*1310*/  IMAD R20, R17.reuse, R11.reuse, RZ ;  /* 0x0000000b11147224 */ /* 0x0c0fe400078e02ff */
[----:B------:R-:W-:Y:S01]  /*1320*/  IMAD.HI.U32 R25, R17, R11, RZ ;  /* 0x0000000b11197227 */ /* 0x000fe200078e00ff */
[----:B------:R-:W-:-:S03]  /*1330*/  IADD3 R15, P0, PT, R23, R15, RZ ;  /* 0x0000000f170f7210 */ /* 0x000fc60007f1e0ff */
[----:B------:R-:W-:Y:S01]  /*1340*/  IMAD R23, R18, 0x8, R1 ;  /* 0x0000000812177824 */ /* 0x000fe200078e0201 */
[----:B------:R-:W-:Y:S01]  /*1350*/  IADD3 R15, P1, PT, R20, R15, RZ ;  /* 0x0000000f140f7210 */ /* 0x000fe20007f3e0ff */
[----:B------:R-:W-:-:S04]  /*1360*/  IMAD.HI.U32 R20, R16, R10, RZ ;  /* 0x0000000a10147227 */ /* 0x000fc800078e00ff */
[----:B------:R-:W-:Y:S01]  /*1370*/  IMAD.X R16, RZ, RZ, R20, P2 ;  /* 0x000000ffff107224 */ /* 0x000fe200010e0614 */
[----:B------:R0:W-:Y:S01]  /*1380*/  STL.64 [R23], R14 ;  /* 0x0000000e17007387 */ /* 0x0001e20000100a00 */
[----:B------:R-:W-:-:S03]  /*1390*/  IMAD.HI.U32 R20, R17, R10, RZ ;  /* 0x0000000a11147227 */ /* 0x000fc600078e00ff */
[----:B------:R-:W-:Y:S01]  /*13a0*/  IADD3.X R16, P0, PT, R25, R16, RZ, P0, !PT ;  /* 0x0000001019107210 */ /* 0x000fe2000071e4ff */
[----:B------:R-:W-:Y:S02]  /*13b0*/  IMAD R17, R17, R10, RZ ;  /* 0x0000000a11117224 */ /* 0x000fe400078e02ff */
[----:B------:R-:W-:-:S03]  /*13c0*/  VIADD R18, R18, 0x1 ;  /* 0x0000000112127836 */ /* 0x000fc60000000000 */
[----:B------:R-:W-:Y:S01]  /*13d0*/  IADD3.X R17, P1, PT, R17, R16, RZ, P1, !PT ;  /* 0x0000001011117210 */ /* 0x000fe20000f3e4ff */
[----:B------:R-:W-:Y:S01]  /*13e0*/  IMAD.X R16, RZ, RZ, R20, P0 ;  /* 0x000000ffff107224 */ /* 0x000fe200000e0614 */
[----:B------:R-:W-:-:S03]  /*13f0*/  ISETP.NE.AND P0, PT, R19, -0xf, PT ;  /* 0xfffffff11300780c */ /* 0x000fc60003f05270 */
[----:B------:R-:W-:Y:S02]  /*1400*/  IMAD.X R16, RZ, RZ, R16, P1 ;  /* 0x000000ffff107224 */ /* 0x000fe400008e0610 */
[----:B0-----:R-:W-:Y:S02]  /*1410*/  IMAD.MOV.U32 R14, RZ, RZ, R17 ;  /* 0x000000ffff0e7224 */ /* 0x001fe400078e0011 */
[----:B------:R-:W-:-:S06]  /*1420*/  IMAD.MOV.U32 R15, RZ, RZ, R16 ;  /* 0x000000ffff0f7224 */ /* 0x000fcc00078e0010 */
[----:B------:R-:W-:Y:S05]  /*1430*/  @P0 BRA `(.L_x_10) ;  /* 0xfffffffc00980947 */ /* 0x000fea000383ffff */
[----:B------:R-:W-:-:S07]  /*1440*/  IMAD.MOV.U32 R21, RZ, RZ, R9 ;  /* 0x000000ffff157224 */ /* 0x000fce00078e0009 */
.L_x_9:
[----:B------:R-:W-:Y:S01]  /*1450*/  LOP3.LUT P0, R19, R7, 0x3f, RZ, 0xc0, !PT ;  /* 0x0000003f07137812 */ /* 0x000fe2000780c0ff */
[----:B------:R-:W-:-:S04]  /*1460*/  IMAD.IADD R8, R8, 0x1, R21 ;  /* 0x0000000108087824 */ /* 0x000fc800078e0215 */
[----:B------:R-:W-:-:S05]  /*1470*/  IMAD.U32 R21, R8, 0x8, R1 ;  /* 0x0000000808157824 */ /* 0x000fca00078e0001 */
[----:B------:R0:W-:Y:S04]  /*1480*/  STL.64 [R21+-0x78], R14 ;  /* 0xffff880e15007387 */ /* 0x0001e80000100a00 */
[----:B------:R-:W2:Y:S04]  /*1490*/  @P0 LDL.64 R16, [R1+0x8] ;  /* 0x0000080001100983 */ /* 0x000ea80000100a00 */
[----:B------:R-:W3:Y:S04]  /*14a0*/  LDL.64 R10, [R1+0x10] ;  /* 0x00001000010a7983 */ /* 0x000ee80000100a00 */
[----:B------:R-:W4:Y:S01]  /*14b0*/  LDL.64 R8, [R1+0x18] ;  /* 0x0000180001087983 */ /* 0x000f220000100a00 */
[----:B------:R-:W-:-:S02]  /*14c0*/  @P0 LOP3.LUT R7, R19, 0x3f, RZ, 0x3c, !PT ;  /* 0x0000003f13070812 */ /* 0x000fc400078e3cff */
[--C-:B--2---:R-:W-:Y:S02]  /*14d0*/  @P0 SHF.R.U64 R16, R16, 0x1, R17.reuse ;  /* 0x0000000110100819 */ /* 0x104fe40000001211 */
[----:B------:R-:W-:Y:S02]  /*14e0*/  @P0 SHF.R.U32.HI R18, RZ, 0x1, R17 ;  /* 0x00000001ff120819 */ /* 0x000fe40000011611 */
[----:B---3--:R-:W-:Y:S02]  /*14f0*/  @P0 SHF.L.U32 R17, R10, R19, RZ ;  /* 0x000000130a110219 */ /* 0x008fe400000006ff */
[----:B0-----:R-:W-:Y:S02]  /*1500*/  @P0 SHF.R.U64 R14, R16, R7, R18 ;  /* 0x00000007100e0219 */ /* 0x001fe40000001212 */
[--C-:B------:R-:W-:Y:S02]  /*1510*/  @P0 SHF.R.U32.HI R24, RZ, 0x1, R11.reuse ;  /* 0x00000001ff180819 */ /* 0x100fe4000001160b */
[----:B------:R-:W-:-:S02]  /*1520*/  @P0 SHF.R.U64 R22, R10, 0x1, R11 ;  /* 0x000000010a160819 */ /* 0x000fc4000000120b */
[----:B------:R-:W-:Y:S02]  /*1530*/  @P0 SHF.L.U64.HI R20, R10, R19, R11 ;  /* 0x000000130a140219 */ /* 0x000fe4000001020b */
[----:B------:R-:W-:Y:S02]  /*1540*/  @P0 SHF.R.U32.HI R15, RZ, R7, R18 ;  /* 0x00000007ff0f0219 */ /* 0x000fe40000011612 */
[----:B------:R-:W-:Y:S02]  /*1550*/  @P0 LOP3.LUT R10, R17, R14, RZ, 0xfc, !PT ;  /* 0x0000000e110a0212 */ /* 0x000fe400078efcff */
[----:B----4-:R-:W-:Y:S02]  /*1560*/  @P0 SHF.L.U32 R16, R8, R19, RZ ;  /* 0x0000001308100219 */ /* 0x010fe400000006ff */
[----:B------:R-:W-:Y:S01]  /*1570*/  @P0 SHF.R.U64 R21, R22, R7, R24 ;  /* 0x0000000716150219 */ /* 0x000fe20000001218 */
[----:B------:R-:W-:Y:S01]  /*1580*/  IMAD.SHL.U32 R14, R10, 0x4, RZ ;  /* 0x000000040a0e7824 */ /* 0x000fe200078e00ff */
[----:B------:R-:W-:-:S02]  /*1590*/  @P0 LOP3.LUT R11, R20, R15, RZ, 0xfc, !PT ;  /* 0x0000000f140b0212 */ /* 0x000fc400078efcff */
[----:B------:R-:W-:Y:S02]  /*15a0*/  @P0 SHF.L.U64.HI R20, R8, R19, R9 ;  /* 0x0000001308140219 */ /* 0x000fe40000010209 */
[----:B------:R-:W-:Y:S02]  /*15b0*/  @P0 SHF.R.U32.HI R7, RZ, R7, R24 ;  /* 0x00000007ff070219 */ /* 0x000fe40000011618 */
[----:B------:R-:W-:Y:S02]  /*15c0*/  @P0 LOP3.LUT R8, R16, R21, RZ, 0xfc, !PT ;  /* 0x0000001510080212 */ /* 0x000fe400078efcff */
[----:B------:R-:W-:Y:S02]  /*15d0*/  SHF.L.U64.HI R18, R10, 0x2, R11 ;  /* 0x000000020a127819 */ /* 0x000fe4000001020b */
[----:B------:R-:W-:Y:S02]  /*15e0*/  @P0 LOP3.LUT R9, R20, R7, RZ, 0xfc, !PT ;  /* 0x0000000714090212 */ /* 0x000fe400078efcff */
[----:B------:R-:W-:-:S02]  /*15f0*/  SHF.L.W.U32.HI R11, R11, 0x2, R8 ;  /* 0x000000020b0b7819 */ /* 0x000fc40000010e08 */
[----:B------:R-:W-:Y:S02]  /*1600*/  IADD3 RZ, P0, PT, RZ, -R14, RZ ;  /* 0x8000000effff7210 */ /* 0x000fe40007f1e0ff */
[----:B------:R-:W-:Y:S02]  /*1610*/  LOP3.LUT R7, RZ, R18, RZ, 0x33, !PT ;  /* 0x00000012ff077212 */ /* 0x000fe400078e33ff */
[----:B------:R-:W-:Y:S02]  /*1620*/  SHF.L.W.U32.HI R8, R8, 0x2, R9 ;  /* 0x0000000208087819 */ /* 0x000fe40000010e09 */
[----:B------:R-:W-:Y:S02]  /*1630*/  LOP3.LUT R10, RZ, R11, RZ, 0x33, !PT ;  /* 0x0000000bff0a7212 */ /* 0x000fe400078e33ff */
[----:B------:R-:W-:Y:S02]  /*1640*/  IADD3.X R15, P0, PT, RZ, R7, RZ, P0, !PT ;  /* 0x00000007ff0f7210 */ /* 0x000fe4000071e4ff */
[----:B------:R-:W-:-:S02]  /*1650*/  LOP3.LUT R7, RZ, R8, RZ, 0x33, !PT ;  /* 0x00000008ff077212 */ /* 0x000fc400078e33ff */
[----:B------:R-:W-:Y:S02]  /*1660*/  IADD3.X R10, P1, PT, RZ, R10, RZ, P0, !PT ;  /* 0x0000000aff0a7210 */ /* 0x000fe4000073e4ff */
[----:B------:R-:W-:-:S03]  /*1670*/  ISETP.GT.U32.AND P2, PT, R11, -0x1, PT ;  /* 0xffffffff0b00780c */ /* 0x000fc60003f44070 */
[----:B------:R-:W-:Y:S01]  /*1680*/  IMAD.X R7, RZ, RZ, R7, P1 ;  /* 0x000000ffff077224 */ /* 0x000fe200008e0607 */
[----:B------:R-:W-:-:S04]  /*1690*/  ISETP.GT.AND.EX P0, PT, R8, -0x1, PT, P2 ;  /* 0xffffffff0800780c */ /* 0x000fc80003f04320 */
[----:B------:R-:W-:Y:S02]  /*16a0*/  SEL R7, R8, R7, P0 ;  /* 0x0000000708077207 */ /* 0x000fe40000000000 */
[----:B------:R-:W-:Y:S02]  /*16b0*/  SEL R16, R11, R10, P0 ;  /* 0x0000000a0b107207 */ /* 0x000fe40000000000 */
[----:B------:R-:W-:-:S04]  /*16c0*/  ISETP.NE.U32.AND P1, PT, R7, RZ, PT ;  /* 0x000000ff0700720c */ /* 0x000fc80003f25070 */
[----:B------:R-:W-:Y:S01]  /*16d0*/  SEL R11, R16, R7, !P1 ;  /* 0x00000007100b7207 */ /* 0x000fe20004800000 */
[----:B------:R-:W-:-:S05]  /*16e0*/  @!P0 IMAD.MOV R14, RZ, RZ, -R14 ;  /* 0x000000ffff0e8224 */ /* 0x000fca00078e0a0e */
[----:B------:R-:W0:Y:S02]  /*16f0*/  FLO.U32 R11, R11 ;  /* 0x0000000b000b7300 */ /* 0x000e2400000e0000 */
[C---:B0-----:R-:W-:Y:S02]  /*1700*/  IADD3 R17, PT, PT, -R11.reuse, 0x1f, RZ ;  /* 0x0000001f0b117810 */ /* 0x041fe40007ffe1ff */
[----:B------:R-:W-:-:S03]  /*1710*/  IADD3 R10, PT, PT, -R11, 0x3f, RZ ;  /* 0x0000003f0b0a7810 */ /* 0x000fc60007ffe1ff */
[----:B------:R-:W-:Y:S01]  /*1720*/  @P1 IMAD.MOV R10, RZ, RZ, R17 ;  /* 0x000000ffff0a1224 */ /* 0x000fe200078e0211 */
[----:B------:R-:W-:-:S04]  /*1730*/  SEL R17, R18, R15, P0 ;  /* 0x0000000f12117207 */ /* 0x000fc80000000000 */
[----:B------:R-:W-:-:S13]  /*1740*/  ISETP.NE.AND P1, PT, R10, RZ, PT ;  /* 0x000000ff0a00720c */ /* 0x000fda0003f25270 */
[----:B------:R-:W-:Y:S05]  /*1750*/  @!P1 BRA `(.L_x_11) ;  /* 0x0000000000289947 */ /* 0x000fea0003800000 */
[----:B------:R-:W-:Y:S02]  /*1760*/  LOP3.LUT R11, R10, 0x3f, RZ, 0xc0, !PT ;  /* 0x0000003f0a0b7812 */ /* 0x000fe400078ec0ff */
[--C-:B------:R-:W-:Y:S02]  /*1770*/  SHF.R.U64 R15, R14, 0x1, R17.reuse ;  /* 0x000000010e0f7819 */ /* 0x100fe40000001211 */
[----:B------:R-:W-:Y:S02]  /*1780*/  SHF.R.U32.HI R17, RZ, 0x1, R17 ;  /* 0x00000001ff117819 */ /* 0x000fe40000011611 */
[----:B------:R-:W-:Y:S02]  /*1790*/  LOP3.LUT R14, R10, 0x3f, RZ, 0xc, !PT ;  /* 0x0000003f0a0e7812 */ /* 0x000fe400078e0cff */
[CC--:B------:R-:W-:Y:S02]  /*17a0*/  SHF.L.U64.HI R18, R16.reuse, R11.reuse, R7 ;  /* 0x0000000b10127219 */ /* 0x0c0fe40000010207 */
[----:B------:R-:W-:-:S02]  /*17b0*/  SHF.L.U32 R11, R16, R11, RZ ;  /* 0x0000000b100b7219 */ /* 0x000fc400000006ff */
[-CC-:B------:R-:W-:Y:S02]  /*17c0*/  SHF.R.U64 R16, R15, R14.reuse, R17.reuse ;  /* 0x0000000e0f107219 */ /* 0x180fe40000001211 */
[----:B------:R-:W-:Y:S02]  /*17d0*/  SHF.R.U32.HI R7, RZ, R14, R17 ;  /* 0x0000000eff077219 */ /* 0x000fe40000011611 */
[----:B------:R-:W-:Y:S02]  /*17e0*/  LOP3.LUT R16, R11, R16, RZ, 0xfc, !PT ;  /* 0x000000100b107212 */ /* 0x000fe400078efcff */
[----:B------:R-:W-:-:S07]  /*17f0*/  LOP3.LUT R7, R18, R7, RZ, 0xfc, !PT ;  /* 0x0000000712077212 */ /* 0x000fce00078efcff */
.L_x_11:
[----:B------:R-:W-:Y:S01]  /*1800*/  IMAD.WIDE.U32 R18, R16, 0x2168c235, RZ ;  /* 0x2168c23510127825 */ /* 0x000fe200078e00ff */
[----:B------:R-:W-:-:S03]  /*1810*/  SHF.R.U32.HI R9, RZ, 0x1e, R9 ;  /* 0x0000001eff097819 */ /* 0x000fc60000011609 */
[----:B------:R-:W-:Y:S01]  /*1820*/  IMAD.MOV.U32 R14, RZ, RZ, R19 ;  /* 0x000000ffff0e7224 */ /* 0x000fe200078e0013 */
[----:B------:R-:W-:Y:S01]  /*1830*/  IADD3 RZ, P1, PT, R18, R18, RZ ;  /* 0x0000001212ff7210 */ /* 0x000fe20007f3e0ff */
[----:B------:R-:W-:Y:S01]  /*1840*/  IMAD.MOV.U32 R15, RZ, RZ, RZ ;  /* 0x000000ffff0f7224 */ /* 0x000fe200078e00ff */
[----:B------:R-:W-:Y:S01]  /*1850*/  LEA.HI R8, R8, R9, RZ, 0x1 ;  /* 0x0000000908087211 */ /* 0x000fe200078f08ff */
[----:B------:R-:W-:-:S04]  /*1860*/  IMAD.HI.U32 R11, R7, -0x36f0255e, RZ ;  /* 0xc90fdaa2070b7827 */ /* 0x000fc800078e00ff */
[----:B------:R-:W-:-:S04]  /*1870*/  IMAD.WIDE.U32 R14, R16, -0x36f0255e, R14 ;  /* 0xc90fdaa2100e7825 */ /* 0x000fc800078e000e */
[C---:B------:R-:W-:Y:S02]  /*1880*/  IMAD R17, R7.reuse, -0x36f0255e, RZ ;  /* 0xc90fdaa207117824 */ /* 0x040fe400078e02ff */
[----:B------:R-:W-:-:S04]  /*1890*/  IMAD.WIDE.U32 R14, P2, R7, 0x2168c235, R14 ;  /* 0x2168c235070e7825 */ /* 0x000fc8000784000e */
[----:B------:R-:W-:Y:S01]  /*18a0*/  IMAD.X R7, RZ, RZ, R11, P2 ;  /* 0x000000ffff077224 */ /* 0x000fe200010e060b */
[----:B------:R-:W-:Y:S02]  /*18b0*/  IADD3 R11, P2, PT, R17, R15, RZ ;  /* 0x0000000f110b7210 */ /* 0x000fe40007f5e0ff */
[----:B------:R-:W-:Y:S02]  /*18c0*/  IADD3.X RZ, P1, PT, R14, R14, RZ, P1, !PT ;  /* 0x0000000e0eff7210 */ /* 0x000fe40000f3e4ff */
[C---:B------:R-:W-:Y:S01]  /*18d0*/  ISETP.GT.U32.AND P3, PT, R11.reuse, RZ, PT ;  /* 0x000000ff0b00720c */ /* 0x040fe20003f64070 */
[----:B------:R-:W-:Y:S01]  /*18e0*/  IMAD.X R7, RZ, RZ, R7, P2 ;  /* 0x000000ffff077224 */ /* 0x000fe200010e0607 */
[----:B------:R-:W-:-:S04]  /*18f0*/  IADD3.X R14, P2, PT, R11, R11, RZ, P1, !PT ;  /* 0x0000000b0b0e7210 */ /* 0x000fc80000f5e4ff */
[C---:B------:R-:W-:Y:S01]  /*1900*/  ISETP.GT.AND.EX P1, PT, R7.reuse, RZ, PT, P3 ;  /* 0x000000ff0700720c */ /* 0x040fe20003f24330 */
[----:B------:R-:W-:-:S03]  /*1910*/  IMAD.X R16, R7, 0x1, R7, P2 ;  /* 0x0000000107107824 */ /* 0x000fc600010e0607 */
[----:B------:R-:W-:Y:S02]  /*1920*/  SEL R14, R14, R11, P1 ;  /* 0x0000000b0e0e7207 */ /* 0x000fe40000800000 */
[----:B------:R-:W-:Y:S02]  /*1930*/  SEL R16, R16, R7, P1 ;  /* 0x0000000710107207 */ /* 0x000fe40000800000 */
[----:B------:R-:W-:Y:S02]  /*1940*/  IADD3 R7, P2, PT, R14, 0x1, RZ ;  /* 0x000000010e077810 */ /* 0x000fe40007f5e0ff */
[----:B------:R-:W-:Y:S02]  /*1950*/  SEL R11, RZ, 0xffffffff, !P1 ;  /* 0xffffffffff0b7807 */ /* 0x000fe40004800000 */
[----:B------:R-:W-:Y:S01]  /*1960*/  LOP3.LUT P1, R6, R6, 0x80000000, RZ, 0xc0, !PT ;  /* 0x8000000006067812 */ /* 0x000fe2000782c0ff */
[----:B------:R-:W-:Y:S02]  /*1970*/  IMAD.X R14, RZ, RZ, R16, P2 ;  /* 0x000000ffff0e7224 */ /* 0x000fe400010e0610 */
[----:B------:R-:W-:Y:S01]  /*1980*/  IMAD.IADD R11, R11, 0x1, -R10 ;  /* 0x000000010b0b7824 */ /* 0x000fe200078e0a0a */
[----:B------:R-:W-:-:S02]  /*1990*/  @!P0 LOP3.LUT R6, R6, 0x80000000, RZ, 0x3c, !PT ;  /* 0x8000000006068812 */ /* 0x000fc400078e3cff */
[----:B------:R-:W-:-:S04]  /*19a0*/  SHF.R.U64 R7, R7, 0xa, R14 ;  /* 0x0000000a07077819 */ /* 0x000fc8000000120e */
[----:B------:R-:W-:-:S03]  /*19b0*/  IADD3 R7, P2, PT, R7, 0x1, RZ ;  /* 0x0000000107077810 */ /* 0x000fc60007f5e0ff */
[----:B------:R-:W-:Y:S01]  /*19c0*/  @P1 IMAD.MOV R8, RZ, RZ, -R8 ;  /* 0x000000ffff081224 */ /* 0x000fe200078e0a08 */
[----:B------:R-:W-:-:S04]  /*19d0*/  LEA.HI.X R14, R14, RZ, RZ, 0x16, P2 ;  /* 0x000000ff0e0e7211 */ /* 0x000fc800010fb4ff */
[--C-:B------:R-:W-:Y:S01]  /*19e0*/  SHF.R.U64 R10, R7, 0x1, R14.reuse ;  /* 0x00000001070a7819 */ /* 0x100fe2000000120e */
[----:B------:R-:W-:Y:S01]  /*19f0*/  IMAD.SHL.U32 R7, R11, 0x100000, RZ ;  /* 0x001000000b077824 */ /* 0x000fe200078e00ff */
[----:B------:R-:W-:Y:S02]  /*1a00*/  SHF.R.U32.HI R14, RZ, 0x1, R14 ;  /* 0x00000001ff0e7819 */ /* 0x000fe4000001160e */
[----:B------:R-:W-:-:S04]  /*1a10*/  IADD3 R11, P2, P3, RZ, RZ, R10 ;  /* 0x000000ffff0b7210 */ /* 0x000fc80007b5e00a */
[----:B------:R-:W-:-:S04]  /*1a20*/  IADD3.X R7, PT, PT, R7, 0x3fe00000, R14, P2, P3 ;  /* 0x3fe0000007077810 */ /* 0x000fc800017e640e */
[----:B------:R-:W-:-:S07]  /*1a30*/  LOP3.LUT R6, R7, R6, RZ, 0xfc, !PT ;  /* 0x0000000607067212 */ /* 0x000fce00078efcff */
.L_x_8:
[----:B------:R-:W-:Y:S02]  /*1a40*/  IMAD.MOV.U32 R10, RZ, RZ, R8 ;  /* 0x000000ffff0a7224 */ /* 0x000fe400078e0008 */
[----:B------:R-:W-:Y:S02]  /*1a50*/  IMAD.MOV.U32 R8, RZ, RZ, R0 ;  /* 0x000000ffff087224 */ /* 0x000fe400078e0000 */
[----:B------:R-:W-:Y:S02]  /*1a60*/  IMAD.MOV.U32 R9, RZ, RZ, 0x0 ;  /* 0x00000000ff097424 */ /* 0x000fe400078e00ff */
[----:B------:R-:W-:Y:S02]  /*1a70*/  IMAD.MOV.U32 R7, RZ, RZ, R6 ;  /* 0x000000ffff077224 */ /* 0x000fe400078e0006 */
[----:B------:R-:W-:Y:S01]  /*1a80*/  IMAD.MOV.U32 R6, RZ, RZ, R11 ;  /* 0x000000ffff067224 */ /* 0x000fe200078e000b */
[----:B------:R-:W-:Y:S06]  /*1a90*/  RET.REL.NODEC R8 `(_Z17gpuApplyTransformPKhPhiiddd) ;  /* 0xffffffe408587950 */ /* 0x000fec0003c3ffff */
.L_x_12:
[----:B------:R-:W-:-:S00]  /*1aa0*/  BRA `(.L_x_12) ;  /* 0xfffffffc00fc7947 */ /* 0x000fc0000383ffff */
[----:B------:R-:W-:-:S00]  /*1ab0*/  NOP ;  /* 0x0000000000007918 */ /* 0x000fc00000000000 */
        /* <DEDUP_REMOVED lines=12> */
.L_x_14:


//--------------------- .nv.global.init           --------------------------
	.section	.nv.global.init,"aw",@progbits
	.align	16
.nv.global.init:
	.type		__cudart_sin_cos_coeffs,@object
	.size		__cudart_sin_cos_coeffs,(__cudart_i2opi_d - __cudart_sin_cos_coeffs)
__cudart_sin_cos_coeffs:
        /*0000*/ 	.byte	0x46, 0xd2, 0xb0, 0x2c, 0xf1, 0xe5, 0x5a, 0xbe, 0x92, 0xe3, 0xac, 0x69, 0xe3, 0x1d, 0xc7, 0x3e
        /*0010*/ 	.byte	0xa1, 0x62, 0xdb, 0x19, 0xa0, 0x01, 0x2a, 0xbf, 0x18, 0x08, 0x11, 0x11, 0x11, 0x11, 0x81, 0x3f
        /*0020*/ 	.byte	0x54, 0x55, 0x55, 0x55, 0x55, 0x55, 0xc5, 0xbf, 0x00, 0x00, 0x00, 0x00, 0x00, 0x00, 0x00, 0x00
        /*0030*/ 	.byte	0x00, 0x00, 0x00, 0x00, 0x00, 0x00, 0x00, 0x00, 0x64, 0x81, 0xfd, 0x20, 0x83, 0xff, 0xa8, 0xbd
        /*0040*/ 	.byte	0x28, 0x85, 0xef, 0xc1, 0xa7, 0xee, 0x21, 0x3e, 0xd9, 0xe6, 0x06, 0x8e, 0x4f, 0x7e, 0x92, 0xbe
        /*0050*/ 	.byte	0xe9, 0xbc, 0xdd, 0x19, 0xa0, 0x01, 0xfa, 0x3e, 0x47, 0x5d, 0xc1, 0x16, 0x6c, 0xc1, 0x56, 0xbf
        /*0060*/ 	.byte	0x51, 0x55, 0x55, 0x55, 0x55, 0x55, 0xa5, 0x3f, 0x00, 0x00, 0x00, 0x00, 0x00, 0x00, 0xe0, 0xbf
        /*0070*/ 	.byte	0x00, 0x00, 0x00, 0x00, 0x00, 0x00, 0xf0, 0x3f, 0x00, 0x00, 0x00, 0x00, 0x00, 0x00, 0x00, 0x00
	.type		__cudart_i2opi_d,@object
	.size		__cudart_i2opi_d,(.L_0 - __cudart_i2opi_d)
__cudart_i2opi_d:
        /* <DEDUP_REMOVED lines=9> */
.L_0:


//--------------------- .nv.shared.reserved.0     --------------------------
	.section	.nv.shared.reserved.0,"aw",@nobits
	.weak		__nv_reservedSMEM_offset_0_alias
	.size		__nv_reservedSMEM_offset_0_alias, 0, 64
	.other		__nv_reservedSMEM_offset_0_alias,@"STO_CUDA_RESERVED_SHARED STV_DEFAULT"
__nv_reservedSMEM_offset_0_alias:
	.zero		0
	.zero		64


//--------------------- .nv.constant0._Z17gpuApplyTransformPKhPhiiddd --------------------------
	.section	.nv.constant0._Z17gpuApplyTransformPKhPhiiddd,"a",@progbits
	.sectionflags	@""
	.align	4
.nv.constant0._Z17gpuApplyTransformPKhPhiiddd:
	.zero		944


//--------------------- SYMBOLS --------------------------

	.type		.nv.reservedSmem.offset0,@object
	.size		.nv.reservedSmem.offset0,0x4
